	.target	sm_90a

	.elftype	@"ET_EXEC"


//--------------------- .note.nv.tkinfo           --------------------------
	.section	.note.nv.tkinfo,"",@"SHT_NOTE"
	.sectionflags	@"SHF_NOTE_NV_TKINFO"
	.tkinfo
        /*0018*/ 	.word	0x00000002
        /*0030*/ 	.string	""
        /*0030*/ 	.string	"ptxas"
        /*0030*/ 	.string	"Cuda compilation tools, release 13.0, V13.0.88"
        /*0030*/ 	.string	"Build cuda_13.0.r13.0/compiler.36424714_0"
        /*0030*/ 	.string	"-arch sm_90a -m 64 "



//--------------------- .note.nv.cuinfo           --------------------------
	.section	.note.nv.cuinfo,"",@"SHT_NOTE"
	.sectionflags	@"SHF_NOTE_NV_CUINFO"
        /*0018*/ 	.short	0x0002
        /*001a*/ 	.short	0x005a
        /*001c*/ 	.short	0x0082
	.zero		2


//--------------------- .nv.info                  --------------------------
	.section	.nv.info,"",@"SHT_CUDA_INFO"
	.align	4


	//----- nvinfo : EIATTR_REGCOUNT
	.align		4
        /*0000*/ 	.byte	0x04, 0x2f
        /*0002*/ 	.short	(.L_15 - .L_14)
	.align		4
.L_14:
        /*0004*/ 	.word	index@(_ZN7cutlass13device_kernelINS_4gemm6kernel13GemmUniversalIN4cute5tupleIJiiiiEEENS1_10collective13CollectiveMmaINS1_34MainloopSm90TmaGmmaWarpSpecializedILi5ENS5_IJNS4_1CILi4EEENSA_ILi2EEENSA_ILi1EEEEEENS1_35KernelTmaWarpSpecializedCooperativeEEENS5_IJNSA_ILi256EEENSA_ILi64EEENSA_ILi128EEEEEEaNS5_IJlSD_lEEEaSL_NS4_8TiledMMAINS4_8MMA_AtomIJNS4_4SM904GMMA26MMA_64x64x32_S32S8S8_SS_TNEEEENS4_6LayoutINS5_IJSC_SD_SD_EEENS5_IJSD_NSA_ILi0EEESU_EEEEENS5_IJNS4_10UnderscoreESX_SX_EEEEENS4_23SM90_TMA_LOAD_MULTICASTENS4_14ComposedLayoutINS4_7SwizzleILi3ELi4ELi3EEENS4_18smem_ptr_flag_bitsILi8EEENSS_INS5_IJNSA_ILi8EEESJ_EEENS5_IJSJ_SD_EEEEEEEvNS4_8identityES10_S1A_vS1B_EENS_8epilogue10collective6detail29Sm90TmaWarpSpecializedAdapterINS1E_15DefaultEpilogueIaSL_SL_NS1D_6thread17LinearCombinationIaLi1EiiLNS1I_9ScaleType4KindE0ELNS_15FloatRoundStyleE2EaEENS1_15EpilogueDefaultEEEEEvvEEEEvNT_6ParamsE)
        /*0008*/ 	.word	0x000000a8


	//----- nvinfo : EIATTR_FRAME_SIZE
	.align		4
.L_15:
        /*000c*/ 	.byte	0x04, 0x11
        /*000e*/ 	.short	(.L_17 - .L_16)
	.align		4
.L_16:
        /*0010*/ 	.word	index@(_ZN7cutlass13device_kernelINS_4gemm6kernel13GemmUniversalIN4cute5tupleIJiiiiEEENS1_10collective13CollectiveMmaINS1_34MainloopSm90TmaGmmaWarpSpecializedILi5ENS5_IJNS4_1CILi4EEENSA_ILi2EEENSA_ILi1EEEEEENS1_35KernelTmaWarpSpecializedCooperativeEEENS5_IJNSA_ILi256EEENSA_ILi64EEENSA_ILi128EEEEEEaNS5_IJlSD_lEEEaSL_NS4_8TiledMMAINS4_8MMA_AtomIJNS4_4SM904GMMA26MMA_64x64x32_S32S8S8_SS_TNEEEENS4_6LayoutINS5_IJSC_SD_SD_EEENS5_IJSD_NSA_ILi0EEESU_EEEEENS5_IJNS4_10UnderscoreESX_SX_EEEEENS4_23SM90_TMA_LOAD_MULTICASTENS4_14ComposedLayoutINS4_7SwizzleILi3ELi4ELi3EEENS4_18smem_ptr_flag_bitsILi8EEENSS_INS5_IJNSA_ILi8EEESJ_EEENS5_IJSJ_SD_EEEEEEEvNS4_8identityES10_S1A_vS1B_EENS_8epilogue10collective6detail29Sm90TmaWarpSpecializedAdapterINS1E_15DefaultEpilogueIaSL_SL_NS1D_6thread17LinearCombinationIaLi1EiiLNS1I_9ScaleType4KindE0ELNS_15FloatRoundStyleE2EaEENS1_15EpilogueDefaultEEEEEvvEEEEvNT_6ParamsE)
        /*0014*/ 	.word	0x00000000


	//----- nvinfo : EIATTR_MIN_STACK_SIZE
	.align		4
.L_17:
        /*0018*/ 	.byte	0x04, 0x12
        /*001a*/ 	.short	(.L_19 - .L_18)
	.align		4
.L_18:
        /*001c*/ 	.word	index@(_ZN7cutlass13device_kernelINS_4gemm6kernel13GemmUniversalIN4cute5tupleIJiiiiEEENS1_10collective13CollectiveMmaINS1_34MainloopSm90TmaGmmaWarpSpecializedILi5ENS5_IJNS4_1CILi4EEENSA_ILi2EEENSA_ILi1EEEEEENS1_35KernelTmaWarpSpecializedCooperativeEEENS5_IJNSA_ILi256EEENSA_ILi64EEENSA_ILi128EEEEEEaNS5_IJlSD_lEEEaSL_NS4_8TiledMMAINS4_8MMA_AtomIJNS4_4SM904GMMA26MMA_64x64x32_S32S8S8_SS_TNEEEENS4_6LayoutINS5_IJSC_SD_SD_EEENS5_IJSD_NSA_ILi0EEESU_EEEEENS5_IJNS4_10UnderscoreESX_SX_EEEEENS4_23SM90_TMA_LOAD_MULTICASTENS4_14ComposedLayoutINS4_7SwizzleILi3ELi4ELi3EEENS4_18smem_ptr_flag_bitsILi8EEENSS_INS5_IJNSA_ILi8EEESJ_EEENS5_IJSJ_SD_EEEEEEEvNS4_8identityES10_S1A_vS1B_EENS_8epilogue10collective6detail29Sm90TmaWarpSpecializedAdapterINS1E_15DefaultEpilogueIaSL_SL_NS1D_6thread17LinearCombinationIaLi1EiiLNS1I_9ScaleType4KindE0ELNS_15FloatRoundStyleE2EaEENS1_15EpilogueDefaultEEEEEvvEEEEvNT_6ParamsE)
        /*0020*/ 	.word	0x00000000
.L_19:


//--------------------- .nv.compat                --------------------------
	.section	.nv.compat,"",@"SHT_CUDA_COMPAT_INFO"
	.align	4
        /*0000*/ 	.byte	0x02, 0x09, 0x01, 0x00, 0x02, 0x02, 0x04, 0x00, 0x02, 0x05, 0x05, 0x00, 0x03, 0x07, 0x01, 0x01
        /*0010*/ 	.byte	0x02, 0x03, 0x01, 0x00, 0x02, 0x06, 0x01, 0x00, 0x04, 0x0b, 0x08, 0x00, 0x00, 0x00, 0x00, 0x00
        /*0020*/ 	.byte	0x00, 0x00, 0x00, 0x00


//--------------------- .nv.info._ZN7cutlass13device_kernelINS_4gemm6kernel13GemmUniversalIN4cute5tupleIJiiiiEEENS1_10collective13CollectiveMmaINS1_34MainloopSm90TmaGmmaWarpSpecializedILi5ENS5_IJNS4_1CILi4EEENSA_ILi2EEENSA_ILi1EEEEEENS1_35KernelTmaWarpSpecializedCooperativeEEENS5_IJNSA_ILi256EEENSA_ILi64EEENSA_ILi128EEEEEEaNS5_IJlSD_lEEEaSL_NS4_8TiledMMAINS4_8MMA_AtomIJNS4_4SM904GMMA26MMA_64x64x32_S32S8S8_SS_TNEEEENS4_6LayoutINS5_IJSC_SD_SD_EEENS5_IJSD_NSA_ILi0EEESU_EEEEENS5_IJNS4_10UnderscoreESX_SX_EEEEENS4_23SM90_TMA_LOAD_MULTICASTENS4_14ComposedLayoutINS4_7SwizzleILi3ELi4ELi3EEENS4_18smem_ptr_flag_bitsILi8EEENSS_INS5_IJNSA_ILi8EEESJ_EEENS5_IJSJ_SD_EEEEEEEvNS4_8identityES10_S1A_vS1B_EENS_8epilogue10collective6detail29Sm90TmaWarpSpecializedAdapterINS1E_15DefaultEpilogueIaSL_SL_NS1D_6thread17LinearCombinationIaLi1EiiLNS1I_9ScaleType4KindE0ELNS_15FloatRoundStyleE2EaEENS1_15EpilogueDefaultEEEEEvvEEEEvNT_6ParamsE --------------------------
	.section	.nv.info._ZN7cutlass13device_kernelINS_4gemm6kernel13GemmUniversalIN4cute5tupleIJiiiiEEENS1_10collective13CollectiveMmaINS1_34MainloopSm90TmaGmmaWarpSpecializedILi5ENS5_IJNS4_1CILi4EEENSA_ILi2EEENSA_ILi1EEEEEENS1_35KernelTmaWarpSpecializedCooperativeEEENS5_IJNSA_ILi256EEENSA_ILi64EEENSA_ILi128EEEEEEaNS5_IJlSD_lEEEaSL_NS4_8TiledMMAINS4_8MMA_AtomIJNS4_4SM904GMMA26MMA_64x64x32_S32S8S8_SS_TNEEEENS4_6LayoutINS5_IJSC_SD_SD_EEENS5_IJSD_NSA_ILi0EEESU_EEEEENS5_IJNS4_10UnderscoreESX_SX_EEEEENS4_23SM90_TMA_LOAD_MULTICASTENS4_14ComposedLayoutINS4_7SwizzleILi3ELi4ELi3EEENS4_18smem_ptr_flag_bitsILi8EEENSS_INS5_IJNSA_ILi8EEESJ_EEENS5_IJSJ_SD_EEEEEEEvNS4_8identityES10_S1A_vS1B_EENS_8epilogue10collective6detail29Sm90TmaWarpSpecializedAdapterINS1E_15DefaultEpilogueIaSL_SL_NS1D_6thread17LinearCombinationIaLi1EiiLNS1I_9ScaleType4KindE0ELNS_15FloatRoundStyleE2EaEENS1_15EpilogueDefaultEEEEEvvEEEEvNT_6ParamsE,"",@"SHT_CUDA_INFO"
	.sectionflags	@""
	.align	4


	//----- nvinfo : EIATTR_CUDA_API_VERSION
	.align		4
        /*0000*/ 	.byte	0x04, 0x37
        /*0002*/ 	.short	(.L_21 - .L_20)
.L_20:
        /*0004*/ 	.word	0x00000082


	//----- nvinfo : EIATTR_KPARAM_INFO
	.align		4
.L_21:
        /*0008*/ 	.byte	0x04, 0x17
        /*000a*/ 	.short	(.L_23 - .L_22)
.L_22:
        /*000c*/ 	.word	0x00000000
        /*0010*/ 	.short	0x0000
        /*0012*/ 	.short	0x0070
        /*0014*/ 	.byte	0x00, 0xf0, 0x01, 0x10


	//----- nvinfo : EIATTR_SPARSE_MMA_MASK
	.align		4
.L_23:
        /*0018*/ 	.byte	0x03, 0x50
        /*001a*/ 	.short	0x0000


	//----- nvinfo : EIATTR_MAXREG_COUNT
	.align		4
        /*001c*/ 	.byte	0x03, 0x1b
        /*001e*/ 	.short	0x00a8


	//----- nvinfo : EIATTR_NUM_BARRIERS
	.align		4
        /*0020*/ 	.byte	0x02, 0x4c
        /*0022*/ 	.byte	0x01
	.zero		1


	//----- nvinfo : EIATTR_EXTERNS
	.align		4
        /*0024*/ 	.byte	0x04, 0x0f
        /*0026*/ 	.short	(.L_25 - .L_24)


	//   ....[0]....
	.align		4
.L_24:
        /*0028*/ 	.word	index@(__assertfail)


	//----- nvinfo : EIATTR_MERCURY_ISA_VERSION
	.align		4
.L_25:
        /*002c*/ 	.byte	0x03, 0x5f
        /*002e*/ 	.short	0x0101


	//----- nvinfo : EIATTR_INT_WARP_WIDE_INSTR_OFFSETS
	.align		4
        /*0030*/ 	.byte	0x04, 0x31
        /*0032*/ 	.short	(.L_27 - .L_26)


	//   ....[0]....
.L_26:
        /*0034*/ 	.word	0x000004a0


	//   ....[1]....
        /*0038*/ 	.word	0x000004d0


	//   ....[2]....
        /*003c*/ 	.word	0x00000680


	//----- nvinfo : EIATTR_COOP_GROUP_MASK_REGIDS
	.align		4
.L_27:
        /*0040*/ 	.byte	0x04, 0x29
        /*0042*/ 	.short	(.L_29 - .L_28)


	//   ....[0]....
.L_28:
        /*0044*/ 	.word	0xffffffff


	//   ....[1]....
        /*0048*/ 	.word	0xffffffff


	//   ....[2]....
        /*004c*/ 	.word	0xffffffff


	//   ....[3]....
        /*0050*/ 	.word	0xffffffff


	//   ....[4]....
        /*0054*/ 	.word	0xffffffff


	//   ....[5]....
        /*0058*/ 	.word	0xffffffff


	//----- nvinfo : EIATTR_COOP_GROUP_INSTR_OFFSETS
	.align		4
.L_29:
        /*005c*/ 	.byte	0x04, 0x28
        /*005e*/ 	.short	(.L_31 - .L_30)


	//   ....[0]....
.L_30:
        /*0060*/ 	.word	0x00000060


	//   ....[1]....
        /*0064*/ 	.word	0x00000070


	//   ....[2]....
        /*0068*/ 	.word	0x00000130


	//   ....[3]....
        /*006c*/ 	.word	0x000002f0


	//   ....[4]....
        /*0070*/ 	.word	0x00000830


	//   ....[5]....
        /*0074*/ 	.word	0x00001260


	//----- nvinfo : EIATTR_REG_RECONFIG
	.align		4
.L_31:
        /*0078*/ 	.byte	0x01, 0x54
	.zero		2


	//----- nvinfo : EIATTR_SYSCALL_OFFSETS
	.align		4
        /*007c*/ 	.byte	0x04, 0x46
        /*007e*/ 	.short	(.L_33 - .L_32)


	//   ....[0]....
.L_32:
        /*0080*/ 	.word	0x00001430


	//----- nvinfo : EIATTR_MBARRIER_INSTR_OFFSETS
	.align		4
.L_33:
        /*0084*/ 	.byte	0x04, 0x39
        /*0086*/ 	.short	(.L_35 - .L_34)


	//   ....[0]....
.L_34:
        /*0088*/ 	.word	0x00000230
        /*008c*/ 	.word	0x000000ff
        /*0090*/ 	.word	0x00000000
        /*0094*/ 	.short	0x0100
        /*0096*/ 	.byte	0x08
	.zero		1


	//   ....[1]....
        /*0098*/ 	.word	0x00000240
        /*009c*/ 	.word	0x000000ff
        /*00a0*/ 	.word	0x00000028
        /*00a4*/ 	.short	0x0100
        /*00a6*/ 	.byte	0x08
	.zero		1


	//   ....[2]....
        /*00a8*/ 	.word	0x00000250
        /*00ac*/ 	.word	0x000000ff
        /*00b0*/ 	.word	0x00000008
        /*00b4*/ 	.short	0x0100
        /*00b6*/ 	.byte	0x08
	.zero		1


	//   ....[3]....
        /*00b8*/ 	.word	0x00000260
        /*00bc*/ 	.word	0x000000ff
        /*00c0*/ 	.word	0x00000030
        /*00c4*/ 	.short	0x0100
        /*00c6*/ 	.byte	0x08
	.zero		1


	//   ....[4]....
        /*00c8*/ 	.word	0x00000270
        /*00cc*/ 	.word	0x000000ff
        /*00d0*/ 	.word	0x00000010
        /*00d4*/ 	.short	0x0100
        /*00d6*/ 	.byte	0x08
	.zero		1


	//   ....[5]....
        /*00d8*/ 	.word	0x00000280
        /*00dc*/ 	.word	0x000000ff
        /*00e0*/ 	.word	0x00000038
        /*00e4*/ 	.short	0x0100
        /*00e6*/ 	.byte	0x08
	.zero		1


	//   ....[6]....
        /*00e8*/ 	.word	0x00000290
        /*00ec*/ 	.word	0x000000ff
        /*00f0*/ 	.word	0x00000018
        /*00f4*/ 	.short	0x0100
        /*00f6*/ 	.byte	0x08
	.zero		1


	//   ....[7]....
        /*00f8*/ 	.word	0x000002a0
        /*00fc*/ 	.word	0x000000ff
        /*0100*/ 	.word	0x00000040
        /*0104*/ 	.short	0x0100
        /*0106*/ 	.byte	0x08
	.zero		1


	//   ....[8]....
        /*0108*/ 	.word	0x000002b0
        /*010c*/ 	.word	0x000000ff
        /*0110*/ 	.word	0x00000020
        /*0114*/ 	.short	0x0100
        /*0116*/ 	.byte	0x08
	.zero		1


	//   ....[9]....
        /*0118*/ 	.word	0x000002c0
        /*011c*/ 	.word	0x000000ff
        /*0120*/ 	.word	0x00000048
        /*0124*/ 	.short	0x0100
        /*0126*/ 	.byte	0x08
	.zero		1


	//   ....[10]....
        /*0128*/ 	.word	0x00000710
        /*012c*/ 	.word	0x000000ff
        /*0130*/ 	.word	0x00000060
        /*0134*/ 	.short	0x0100
        /*0136*/ 	.byte	0x06
	.zero		1


	//   ....[11]....
        /*0138*/ 	.word	0x000007b0
        /*013c*/ 	.word	0x000000ff
        /*0140*/ 	.word	0x00000068
        /*0144*/ 	.short	0x0100
        /*0146*/ 	.byte	0x06
	.zero		1


	//   ....[12]....
        /*0148*/ 	.word	0x00001500
        /*014c*/ 	.word	0x00000003
        /*0150*/ 	.word	0x00000000
        /*0154*/ 	.short	0x010a
        /*0156*/ 	.byte	0x3f
	.zero		1


	//   ....[13]....
        /*0158*/ 	.word	0x00001540
        /*015c*/ 	.word	0x00000003
        /*0160*/ 	.word	0x00000000
        /*0164*/ 	.short	0x010a
        /*0166*/ 	.byte	0x3f
	.zero		1


	//   ....[14]....
        /*0168*/ 	.word	0x00001a80
        /*016c*/ 	.word	0x00000005
        /*0170*/ 	.word	0x00000000
        /*0174*/ 	.short	0x010a
        /*0176*/ 	.byte	0x3f
	.zero		1


	//   ....[15]....
        /*0178*/ 	.word	0x00001ac0
        /*017c*/ 	.word	0x00000005
        /*0180*/ 	.word	0x00000000
        /*0184*/ 	.short	0x010a
        /*0186*/ 	.byte	0x3f
	.zero		1


	//   ....[16]....
        /*0188*/ 	.word	0x00001ea0
        /*018c*/ 	.word	0x00000005
        /*0190*/ 	.word	0x00000000
        /*0194*/ 	.short	0x0101
        /*0196*/ 	.byte	0x3f
	.zero		1


	//   ....[17]....
        /*0198*/ 	.word	0x000020c0
        /*019c*/ 	.word	0x00000003
        /*01a0*/ 	.word	0x00000000
        /*01a4*/ 	.short	0x0101
        /*01a6*/ 	.byte	0x3f
	.zero		1


	//   ....[18]....
        /*01a8*/ 	.word	0x00006850
        /*01ac*/ 	.word	0x0000000e
        /*01b0*/ 	.word	0x00000028
        /*01b4*/ 	.short	0x010a
        /*01b6*/ 	.byte	0x3f
	.zero		1


	//   ....[19]....
        /*01b8*/ 	.word	0x00006bd0
        /*01bc*/ 	.word	0x00000006
        /*01c0*/ 	.word	0x00000068
        /*01c4*/ 	.short	0x0101
        /*01c6*/ 	.byte	0x3f
	.zero		1


	//   ....[20]....
        /*01c8*/ 	.word	0x00007300
        /*01cc*/ 	.word	0x00000007
        /*01d0*/ 	.word	0x00000000
        /*01d4*/ 	.short	0x010a
        /*01d6*/ 	.byte	0x3f
	.zero		1


	//   ....[21]....
        /*01d8*/ 	.word	0x00007380
        /*01dc*/ 	.word	0x00000009
        /*01e0*/ 	.word	0x00000000
        /*01e4*/ 	.short	0x010a
        /*01e6*/ 	.byte	0x3f
	.zero		1


	//   ....[22]....
        /*01e8*/ 	.word	0x00007410
        /*01ec*/ 	.word	0x00000006
        /*01f0*/ 	.word	0x00000000
        /*01f4*/ 	.short	0x010a
        /*01f6*/ 	.byte	0x3f
	.zero		1


	//   ....[23]....
        /*01f8*/ 	.word	0x000074a0
        /*01fc*/ 	.word	0x00000009
        /*0200*/ 	.word	0x00000000
        /*0204*/ 	.short	0x010a
        /*0206*/ 	.byte	0x3f
	.zero		1


	//   ....[24]....
        /*0208*/ 	.word	0x00007530
        /*020c*/ 	.word	0x00000003
        /*0210*/ 	.word	0x00000000
        /*0214*/ 	.short	0x010a
        /*0216*/ 	.byte	0x3f
	.zero		1


	//   ....[25]....
        /*0218*/ 	.word	0x00007590
        /*021c*/ 	.word	0x00000003
        /*0220*/ 	.word	0x00000000
        /*0224*/ 	.short	0x010a
        /*0226*/ 	.byte	0x3f
	.zero		1


	//   ....[26]....
        /*0228*/ 	.word	0x000075e0
        /*022c*/ 	.word	0x00000005
        /*0230*/ 	.word	0x00000000
        /*0234*/ 	.short	0x010a
        /*0236*/ 	.byte	0x3f
	.zero		1


	//   ....[27]....
        /*0238*/ 	.word	0x000076b0
        /*023c*/ 	.word	0x0000000e
        /*0240*/ 	.word	0x00000028
        /*0244*/ 	.short	0x010a
        /*0246*/ 	.byte	0x3f
	.zero		1


	//   ....[28]....
        /*0248*/ 	.word	0x00007780
        /*024c*/ 	.word	0x00000007
        /*0250*/ 	.word	0x00000000
        /*0254*/ 	.short	0x010a
        /*0256*/ 	.byte	0x3f
	.zero		1


	//   ....[29]....
        /*0258*/ 	.word	0x000077d0
        /*025c*/ 	.word	0x00000009
        /*0260*/ 	.word	0x00000000
        /*0264*/ 	.short	0x010a
        /*0266*/ 	.byte	0x3f
	.zero		1


	//   ....[30]....
        /*0268*/ 	.word	0x00007820
        /*026c*/ 	.word	0x00000006
        /*0270*/ 	.word	0x00000000
        /*0274*/ 	.short	0x010a
        /*0276*/ 	.byte	0x3f
	.zero		1


	//   ....[31]....
        /*0278*/ 	.word	0x00007870
        /*027c*/ 	.word	0x00000009
        /*0280*/ 	.word	0x00000000
        /*0284*/ 	.short	0x010a
        /*0286*/ 	.byte	0x3f
	.zero		1


	//----- nvinfo : EIATTR_NUM_MBARRIERS
	.align		4
.L_35:
        /*0288*/ 	.byte	0x03, 0x38
        /*028a*/ 	.short	0x000c


	//----- nvinfo : EIATTR_EXIT_INSTR_OFFSETS
	.align		4
        /*028c*/ 	.byte	0x04, 0x1c
        /*028e*/ 	.short	(.L_37 - .L_36)


	//   ....[0]....
.L_36:
        /*0290*/ 	.word	0x00000990


	//   ....[1]....
        /*0294*/ 	.word	0x000011a0


	//   ....[2]....
        /*0298*/ 	.word	0x00005e20


	//   ....[3]....
        /*029c*/ 	.word	0x00006380


	//   ....[4]....
        /*02a0*/ 	.word	0x00007580


	//----- nvinfo : EIATTR_MAX_THREADS
	.align		4
.L_37:
        /*02a4*/ 	.byte	0x04, 0x05
        /*02a6*/ 	.short	(.L_39 - .L_38)
.L_38:
        /*02a8*/ 	.word	0x00000180
        /*02ac*/ 	.word	0x00000001
        /*02b0*/ 	.word	0x00000001


	//----- nvinfo : EIATTR_CRS_STACK_SIZE
	.align		4
.L_39:
        /*02b4*/ 	.byte	0x04, 0x1e
        /*02b6*/ 	.short	(.L_41 - .L_40)
.L_40:
        /*02b8*/ 	.word	0x00000000


	//----- nvinfo : EIATTR_CBANK_PARAM_SIZE
	.align		4
.L_41:
        /*02bc*/ 	.byte	0x03, 0x19
        /*02be*/ 	.short	0x0470


	//----- nvinfo : EIATTR_PARAM_CBANK
	.align		4
        /*02c0*/ 	.byte	0x04, 0x0a
        /*02c2*/ 	.short	(.L_43 - .L_42)
	.align		4
.L_42:
        /*02c4*/ 	.word	index@(.nv.constant0._ZN7cutlass13device_kernelINS_4gemm6kernel13GemmUniversalIN4cute5tupleIJiiiiEEENS1_10collective13CollectiveMmaINS1_34MainloopSm90TmaGmmaWarpSpecializedILi5ENS5_IJNS4_1CILi4EEENSA_ILi2EEENSA_ILi1EEEEEENS1_35KernelTmaWarpSpecializedCooperativeEEENS5_IJNSA_ILi256EEENSA_ILi64EEENSA_ILi128EEEEEEaNS5_IJlSD_lEEEaSL_NS4_8TiledMMAINS4_8MMA_AtomIJNS4_4SM904GMMA26MMA_64x64x32_S32S8S8_SS_TNEEEENS4_6LayoutINS5_IJSC_SD_SD_EEENS5_IJSD_NSA_ILi0EEESU_EEEEENS5_IJNS4_10UnderscoreESX_SX_EEEEENS4_23SM90_TMA_LOAD_MULTICASTENS4_14ComposedLayoutINS4_7SwizzleILi3ELi4ELi3EEENS4_18smem_ptr_flag_bitsILi8EEENSS_INS5_IJNSA_ILi8EEESJ_EEENS5_IJSJ_SD_EEEEEEEvNS4_8identityES10_S1A_vS1B_EENS_8epilogue10collective6detail29Sm90TmaWarpSpecializedAdapterINS1E_15DefaultEpilogueIaSL_SL_NS1D_6thread17LinearCombinationIaLi1EiiLNS1I_9ScaleType4KindE0ELNS_15FloatRoundStyleE2EaEENS1_15EpilogueDefaultEEEEEvvEEEEvNT_6ParamsE)
        /*02c8*/ 	.short	0x0210
        /*02ca*/ 	.short	0x0470


	//----- nvinfo : EIATTR_SW_WAR
	.align		4
.L_43:
        /*02cc*/ 	.byte	0x04, 0x36
        /*02ce*/ 	.short	(.L_45 - .L_44)
.L_44:
        /*02d0*/ 	.word	0x00000008
.L_45:


//--------------------- .nv.callgraph             --------------------------
	.section	.nv.callgraph,"",@"SHT_CUDA_CALLGRAPH"
	.align	4
	.sectionentsize	8
	.align		4
        /*0000*/ 	.word	0x00000000
	.align		4
        /*0004*/ 	.word	0xffffffff
	.align		4
        /*0008*/ 	.word	index@(_ZN7cutlass13device_kernelINS_4gemm6kernel13GemmUniversalIN4cute5tupleIJiiiiEEENS1_10collective13CollectiveMmaINS1_34MainloopSm90TmaGmmaWarpSpecializedILi5ENS5_IJNS4_1CILi4EEENSA_ILi2EEENSA_ILi1EEEEEENS1_35KernelTmaWarpSpecializedCooperativeEEENS5_IJNSA_ILi256EEENSA_ILi64EEENSA_ILi128EEEEEEaNS5_IJlSD_lEEEaSL_NS4_8TiledMMAINS4_8MMA_AtomIJNS4_4SM904GMMA26MMA_64x64x32_S32S8S8_SS_TNEEEENS4_6LayoutINS5_IJSC_SD_SD_EEENS5_IJSD_NSA_ILi0EEESU_EEEEENS5_IJNS4_10UnderscoreESX_SX_EEEEENS4_23SM90_TMA_LOAD_MULTICASTENS4_14ComposedLayoutINS4_7SwizzleILi3ELi4ELi3EEENS4_18smem_ptr_flag_bitsILi8EEENSS_INS5_IJNSA_ILi8EEESJ_EEENS5_IJSJ_SD_EEEEEEEvNS4_8identityES10_S1A_vS1B_EENS_8epilogue10collective6detail29Sm90TmaWarpSpecializedAdapterINS1E_15DefaultEpilogueIaSL_SL_NS1D_6thread17LinearCombinationIaLi1EiiLNS1I_9ScaleType4KindE0ELNS_15FloatRoundStyleE2EaEENS1_15EpilogueDefaultEEEEEvvEEEEvNT_6ParamsE)
	.align		4
        /*000c*/ 	.word	index@(__assertfail)
	.align		4
        /*0010*/ 	.word	0x00000000
	.align		4
        /*0014*/ 	.word	0xfffffffe
	.align		4
        /*0018*/ 	.word	0x00000000
	.align		4
        /*001c*/ 	.word	0xfffffffd
	.align		4
        /*0020*/ 	.word	0x00000000
	.align		4
        /*0024*/ 	.word	0xfffffffc


//--------------------- .nv.constant4             --------------------------
	.section	.nv.constant4,"a",@progbits
	.align	8
	.align		8
.nv.constant4:
        /*0000*/ 	.dword	__assertfail
	.align		8
        /*0008*/ 	.dword	__unnamed_1
	.align		8
        /*0010*/ 	.dword	_ZN40_INTERNAL_15049276_4_k_cu_e604916a_234384cuda3std3__45__cpo5beginE
	.align		8
        /*0018*/ 	.dword	_ZN40_INTERNAL_15049276_4_k_cu_e604916a_234384cuda3std3__45__cpo3endE
	.align		8
        /*0020*/ 	.dword	_ZN40_INTERNAL_15049276_4_k_cu_e604916a_234384cuda3std3__45__cpo6cbeginE
	.align		8
        /*0028*/ 	.dword	_ZN40_INTERNAL_15049276_4_k_cu_e604916a_234384cuda3std3__45__cpo4cendE
	.align		8
        /*0030*/ 	.dword	_ZN40_INTERNAL_15049276_4_k_cu_e604916a_234384cuda3std3__442_GLOBAL__N__15049276_4_k_cu_e604916a_234386ignoreE
	.align		8
        /*0038*/ 	.dword	_ZN40_INTERNAL_15049276_4_k_cu_e604916a_234384cuda3std3__419piecewise_constructE
	.align		8
        /*0040*/ 	.dword	_ZN40_INTERNAL_15049276_4_k_cu_e604916a_234384cuda3std3__48in_placeE
	.align		8
        /*0048*/ 	.dword	_ZN40_INTERNAL_15049276_4_k_cu_e604916a_234384cuda3std6ranges3__45__cpo4swapE
	.align		8
        /*0050*/ 	.dword	_ZN40_INTERNAL_15049276_4_k_cu_e604916a_234384cuda3std6ranges3__45__cpo9iter_moveE
	.align		8
        /*0058*/ 	.dword	_ZN40_INTERNAL_15049276_4_k_cu_e604916a_234384cute7productE
	.align		8
        /*0060*/ 	.dword	_ZN40_INTERNAL_15049276_4_k_cu_e604916a_234384cute1_E
	.align		8
        /*0068*/ 	.dword	$str$22
	.align		8
        /*0070*/ 	.dword	$str$23


//--------------------- .text._ZN7cutlass13device_kernelINS_4gemm6kernel13GemmUniversalIN4cute5tupleIJiiiiEEENS1_10collective13CollectiveMmaINS1_34MainloopSm90TmaGmmaWarpSpecializedILi5ENS5_IJNS4_1CILi4EEENSA_ILi2EEENSA_ILi1EEEEEENS1_35KernelTmaWarpSpecializedCooperativeEEENS5_IJNSA_ILi256EEENSA_ILi64EEENSA_ILi128EEEEEEaNS5_IJlSD_lEEEaSL_NS4_8TiledMMAINS4_8MMA_AtomIJNS4_4SM904GMMA26MMA_64x64x32_S32S8S8_SS_TNEEEENS4_6LayoutINS5_IJSC_SD_SD_EEENS5_IJSD_NSA_ILi0EEESU_EEEEENS5_IJNS4_10UnderscoreESX_SX_EEEEENS4_23SM90_TMA_LOAD_MULTICASTENS4_14ComposedLayoutINS4_7SwizzleILi3ELi4ELi3EEENS4_18smem_ptr_flag_bitsILi8EEENSS_INS5_IJNSA_ILi8EEESJ_EEENS5_IJSJ_SD_EEEEEEEvNS4_8identityES10_S1A_vS1B_EENS_8epilogue10collective6detail29Sm90TmaWarpSpecializedAdapterINS1E_15DefaultEpilogueIaSL_SL_NS1D_6thread17LinearCombinationIaLi1EiiLNS1I_9ScaleType4KindE0ELNS_15FloatRoundStyleE2EaEENS1_15EpilogueDefaultEEEEEvvEEEEvNT_6ParamsE --------------------------
	.section	.text._ZN7cutlass13device_kernelINS_4gemm6kernel13GemmUniversalIN4cute5tupleIJiiiiEEENS1_10collective13CollectiveMmaINS1_34MainloopSm90TmaGmmaWarpSpecializedILi5ENS5_IJNS4_1CILi4EEENSA_ILi2EEENSA_ILi1EEEEEENS1_35KernelTmaWarpSpecializedCooperativeEEENS5_IJNSA_ILi256EEENSA_ILi64EEENSA_ILi128EEEEEEaNS5_IJlSD_lEEEaSL_NS4_8TiledMMAINS4_8MMA_AtomIJNS4_4SM904GMMA26MMA_64x64x32_S32S8S8_SS_TNEEEENS4_6LayoutINS5_IJSC_SD_SD_EEENS5_IJSD_NSA_ILi0EEESU_EEEEENS5_IJNS4_10UnderscoreESX_SX_EEEEENS4_23SM90_TMA_LOAD_MULTICASTENS4_14ComposedLayoutINS4_7SwizzleILi3ELi4ELi3EEENS4_18smem_ptr_flag_bitsILi8EEENSS_INS5_IJNSA_ILi8EEESJ_EEENS5_IJSJ_SD_EEEEEEEvNS4_8identityES10_S1A_vS1B_EENS_8epilogue10collective6detail29Sm90TmaWarpSpecializedAdapterINS1E_15DefaultEpilogueIaSL_SL_NS1D_6thread17LinearCombinationIaLi1EiiLNS1I_9ScaleType4KindE0ELNS_15FloatRoundStyleE2EaEENS1_15EpilogueDefaultEEEEEvvEEEEvNT_6ParamsE,"ax",@progbits
	.align	128
.text._ZN7cutlass13device_kernelINS_4gemm6kernel13GemmUniversalIN4cute5tupleIJiiiiEEENS1_10collective13CollectiveMmaINS1_34MainloopSm90TmaGmmaWarpSpecializedILi5ENS5_IJNS4_1CILi4EEENSA_ILi2EEENSA_ILi1EEEEEENS1_35KernelTmaWarpSpecializedCooperativeEEENS5_IJNSA_ILi256EEENSA_ILi64EEENSA_ILi128EEEEEEaNS5_IJlSD_lEEEaSL_NS4_8TiledMMAINS4_8MMA_AtomIJNS4_4SM904GMMA26MMA_64x64x32_S32S8S8_SS_TNEEEENS4_6LayoutINS5_IJSC_SD_SD_EEENS5_IJSD_NSA_ILi0EEESU_EEEEENS5_IJNS4_10UnderscoreESX_SX_EEEEENS4_23SM90_TMA_LOAD_MULTICASTENS4_14ComposedLayoutINS4_7SwizzleILi3ELi4ELi3EEENS4_18smem_ptr_flag_bitsILi8EEENSS_INS5_IJNSA_ILi8EEESJ_EEENS5_IJSJ_SD_EEEEEEEvNS4_8identityES10_S1A_vS1B_EENS_8epilogue10collective6detail29Sm90TmaWarpSpecializedAdapterINS1E_15DefaultEpilogueIaSL_SL_NS1D_6thread17LinearCombinationIaLi1EiiLNS1I_9ScaleType4KindE0ELNS_15FloatRoundStyleE2EaEENS1_15EpilogueDefaultEEEEEvvEEEEvNT_6ParamsE:
        .type           _ZN7cutlass13device_kernelINS_4gemm6kernel13GemmUniversalIN4cute5tupleIJiiiiEEENS1_10collective13CollectiveMmaINS1_34MainloopSm90TmaGmmaWarpSpecializedILi5ENS5_IJNS4_1CILi4EEENSA_ILi2EEENSA_ILi1EEEEEENS1_35KernelTmaWarpSpecializedCooperativeEEENS5_IJNSA_ILi256EEENSA_ILi64EEENSA_ILi128EEEEEEaNS5_IJlSD_lEEEaSL_NS4_8TiledMMAINS4_8MMA_AtomIJNS4_4SM904GMMA26MMA_64x64x32_S32S8S8_SS_TNEEEENS4_6LayoutINS5_IJSC_SD_SD_EEENS5_IJSD_NSA_ILi0EEESU_EEEEENS5_IJNS4_10UnderscoreESX_SX_EEEEENS4_23SM90_TMA_LOAD_MULTICASTENS4_14ComposedLayoutINS4_7SwizzleILi3ELi4ELi3EEENS4_18smem_ptr_flag_bitsILi8EEENSS_INS5_IJNSA_ILi8EEESJ_EEENS5_IJSJ_SD_EEEEEEEvNS4_8identityES10_S1A_vS1B_EENS_8epilogue10collective6detail29Sm90TmaWarpSpecializedAdapterINS1E_15DefaultEpilogueIaSL_SL_NS1D_6thread17LinearCombinationIaLi1EiiLNS1I_9ScaleType4KindE0ELNS_15FloatRoundStyleE2EaEENS1_15EpilogueDefaultEEEEEvvEEEEvNT_6ParamsE,@function
        .size           _ZN7cutlass13device_kernelINS_4gemm6kernel13GemmUniversalIN4cute5tupleIJiiiiEEENS1_10collective13CollectiveMmaINS1_34MainloopSm90TmaGmmaWarpSpecializedILi5ENS5_IJNS4_1CILi4EEENSA_ILi2EEENSA_ILi1EEEEEENS1_35KernelTmaWarpSpecializedCooperativeEEENS5_IJNSA_ILi256EEENSA_ILi64EEENSA_ILi128EEEEEEaNS5_IJlSD_lEEEaSL_NS4_8TiledMMAINS4_8MMA_AtomIJNS4_4SM904GMMA26MMA_64x64x32_S32S8S8_SS_TNEEEENS4_6LayoutINS5_IJSC_SD_SD_EEENS5_IJSD_NSA_ILi0EEESU_EEEEENS5_IJNS4_10UnderscoreESX_SX_EEEEENS4_23SM90_TMA_LOAD_MULTICASTENS4_14ComposedLayoutINS4_7SwizzleILi3ELi4ELi3EEENS4_18smem_ptr_flag_bitsILi8EEENSS_INS5_IJNSA_ILi8EEESJ_EEENS5_IJSJ_SD_EEEEEEEvNS4_8identityES10_S1A_vS1B_EENS_8epilogue10collective6detail29Sm90TmaWarpSpecializedAdapterINS1E_15DefaultEpilogueIaSL_SL_NS1D_6thread17LinearCombinationIaLi1EiiLNS1I_9ScaleType4KindE0ELNS_15FloatRoundStyleE2EaEENS1_15EpilogueDefaultEEEEEvvEEEEvNT_6ParamsE,(.L_x_205 - _ZN7cutlass13device_kernelINS_4gemm6kernel13GemmUniversalIN4cute5tupleIJiiiiEEENS1_10collective13CollectiveMmaINS1_34MainloopSm90TmaGmmaWarpSpecializedILi5ENS5_IJNS4_1CILi4EEENSA_ILi2EEENSA_ILi1EEEEEENS1_35KernelTmaWarpSpecializedCooperativeEEENS5_IJNSA_ILi256EEENSA_ILi64EEENSA_ILi128EEEEEEaNS5_IJlSD_lEEEaSL_NS4_8TiledMMAINS4_8MMA_AtomIJNS4_4SM904GMMA26MMA_64x64x32_S32S8S8_SS_TNEEEENS4_6LayoutINS5_IJSC_SD_SD_EEENS5_IJSD_NSA_ILi0EEESU_EEEEENS5_IJNS4_10UnderscoreESX_SX_EEEEENS4_23SM90_TMA_LOAD_MULTICASTENS4_14ComposedLayoutINS4_7SwizzleILi3ELi4ELi3EEENS4_18smem_ptr_flag_bitsILi8EEENSS_INS5_IJNSA_ILi8EEESJ_EEENS5_IJSJ_SD_EEEEEEEvNS4_8identityES10_S1A_vS1B_EENS_8epilogue10collective6detail29Sm90TmaWarpSpecializedAdapterINS1E_15DefaultEpilogueIaSL_SL_NS1D_6thread17LinearCombinationIaLi1EiiLNS1I_9ScaleType4KindE0ELNS_15FloatRoundStyleE2EaEENS1_15EpilogueDefaultEEEEEvvEEEEvNT_6ParamsE)
        .other          _ZN7cutlass13device_kernelINS_4gemm6kernel13GemmUniversalIN4cute5tupleIJiiiiEEENS1_10collective13CollectiveMmaINS1_34MainloopSm90TmaGmmaWarpSpecializedILi5ENS5_IJNS4_1CILi4EEENSA_ILi2EEENSA_ILi1EEEEEENS1_35KernelTmaWarpSpecializedCooperativeEEENS5_IJNSA_ILi256EEENSA_ILi64EEENSA_ILi128EEEEEEaNS5_IJlSD_lEEEaSL_NS4_8TiledMMAINS4_8MMA_AtomIJNS4_4SM904GMMA26MMA_64x64x32_S32S8S8_SS_TNEEEENS4_6LayoutINS5_IJSC_SD_SD_EEENS5_IJSD_NSA_ILi0EEESU_EEEEENS5_IJNS4_10UnderscoreESX_SX_EEEEENS4_23SM90_TMA_LOAD_MULTICASTENS4_14ComposedLayoutINS4_7SwizzleILi3ELi4ELi3EEENS4_18smem_ptr_flag_bitsILi8EEENSS_INS5_IJNSA_ILi8EEESJ_EEENS5_IJSJ_SD_EEEEEEEvNS4_8identityES10_S1A_vS1B_EENS_8epilogue10collective6detail29Sm90TmaWarpSpecializedAdapterINS1E_15DefaultEpilogueIaSL_SL_NS1D_6thread17LinearCombinationIaLi1EiiLNS1I_9ScaleType4KindE0ELNS_15FloatRoundStyleE2EaEENS1_15EpilogueDefaultEEEEEvvEEEEvNT_6ParamsE,@"STO_CUDA_ENTRY STV_DEFAULT"
_ZN7cutlass13device_kernelINS_4gemm6kernel13GemmUniversalIN4cute5tupleIJiiiiEEENS1_10collective13CollectiveMmaINS1_34MainloopSm90TmaGmmaWarpSpecializedILi5ENS5_IJNS4_1CILi4EEENSA_ILi2EEENSA_ILi1EEEEEENS1_35KernelTmaWarpSpecializedCooperativeEEENS5_IJNSA_ILi256EEENSA_ILi64EEENSA_ILi128EEEEEEaNS5_IJlSD_lEEEaSL_NS4_8TiledMMAINS4_8MMA_AtomIJNS4_4SM904GMMA26MMA_64x64x32_S32S8S8_SS_TNEEEENS4_6LayoutINS5_IJSC_SD_SD_EEENS5_IJSD_NSA_ILi0EEESU_EEEEENS5_IJNS4_10UnderscoreESX_SX_EEEEENS4_23SM90_TMA_LOAD_MULTICASTENS4_14ComposedLayoutINS4_7SwizzleILi3ELi4ELi3EEENS4_18smem_ptr_flag_bitsILi8EEENSS_INS5_IJNSA_ILi8EEESJ_EEENS5_IJSJ_SD_EEEEEEEvNS4_8identityES10_S1A_vS1B_EENS_8epilogue10collective6detail29Sm90TmaWarpSpecializedAdapterINS1E_15DefaultEpilogueIaSL_SL_NS1D_6thread17LinearCombinationIaLi1EiiLNS1I_9ScaleType4KindE0ELNS_15FloatRoundStyleE2EaEENS1_15EpilogueDefaultEEEEEvvEEEEvNT_6ParamsE:
[----:B------:R-:W0:Y:S01]  /*0000*/  LDC R1, c[0x0][0x28] ;  /* 0x00000a00ff017b82 */ /* 0x000e220000000800 */
[----:B------:R-:W1:Y:S01]  /*0010*/  S2R R18, SR_TID.X ;  /* 0x0000000000127919 */ /* 0x000e620000002100 */
[----:B------:R-:W-:Y:S01]  /*0020*/  ELECT P0, URZ, PT ;  /* 0x00000000003f782f */ /* 0x000fe20003800000 */
[----:B------:R-:W-:Y:S01]  /*0030*/  BSSY B0, `(.L_x_0) ;  /* 0x000000f000007945 */ /* 0x000fe20003800000 */
[--C-:B-1----:R-:W-:Y:S02]  /*0040*/  SHF.R.U32.HI R0, RZ, 0x5, R18.reuse ;  /* 0x00000005ff007819 */ /* 0x102fe40000011612 */
[----:B------:R-:W-:-:S03]  /*0050*/  SHF.R.U32.HI R3, RZ, 0x7, R18 ;  /* 0x00000007ff037819 */ /* 0x000fc60000011612 */
[----:B------:R-:W1:Y:S04]  /*0060*/  SHFL.IDX PT, R2, R0, RZ, 0x1f ;  /* 0x00001fff00027589 */ /* 0x000e6800000e0000 */
[----:B------:R2:W3:Y:S01]  /*0070*/  SHFL.IDX PT, R5, R3, RZ, 0x1f ;  /* 0x00001fff03057589 */ /* 0x0004e200000e0000 */
[----:B-1----:R-:W-:-:S13]  /*0080*/  ISETP.NE.OR P0, PT, R2, RZ, !P0 ;  /* 0x000000ff0200720c */ /* 0x002fda0004705670 */
[----:B0-23--:R-:W-:Y:S05]  /*0090*/  @P0 BRA `(.L_x_1) ;  /* 0x0000000000200947 */ /* 0x00dfea0003800000 */
[----:B------:R-:W-:Y:S02]  /*00a0*/  ULDC.64 UR4, c[0x0][0x198] ;  /* 0x0000660000047ab9 */ /* 0x000fe40000000a00 */
[----:B------:R-:W-:Y:S02]  /*00b0*/  UIADD3 UR6, UP0, UR4, 0xf0, URZ ;  /* 0x000000f004067890 */ /* 0x000fe4000ff1e03f */
[----:B------:R-:W-:Y:S02]  /*00c0*/  UIADD3 UR4, UP1, UR4, 0x1f0, URZ ;  /* 0x000001f004047890 */ /* 0x000fe4000ff3e03f */
[----:B------:R-:W-:Y:S02]  /*00d0*/  UIADD3.X UR7, URZ, UR5, URZ, UP0, !UPT ;  /* 0x000000053f077290 */ /* 0x000fe400087fe43f */
[----:B------:R-:W-:-:S07]  /*00e0*/  UIADD3.X UR5, URZ, UR5, URZ, UP1, !UPT ;  /* 0x000000053f057290 */ /* 0x000fce0008ffe43f */
[----:B------:R0:W-:Y:S02]  /*00f0*/  UTMACCTL.PF [UR6] ;  /* 0x00000000060079b9 */ /* 0x0001e40008040000 */
[----:B------:R0:W-:Y:S02]  /*0100*/  UTMACCTL.PF [UR4] ;  /* 0x00000000040079b9 */ /* 0x0001e40008040000 */
[----:B0-----:R-:W-:Y:S01]  /*0110*/  NOP ;  /* 0x0000000000007918 */ /* 0x001fe20000000000 */
.L_x_1:
[----:B------:R-:W-:Y:S05]  /*0120*/  BSYNC B0 ;  /* 0x0000000000007941 */ /* 0x000fea0003800000 */
.L_x_0:
[----:B------:R-:W0:Y:S02]  /*0130*/  SHFL.IDX PT, R3, R0, RZ, 0x1f ;  /* 0x00001fff00037589 */ /* 0x000e2400000e0000 */
[----:B0-----:R-:W-:-:S13]  /*0140*/  ISETP.NE.AND P0, PT, R3, RZ, PT ;  /* 0x000000ff0300720c */ /* 0x001fda0003f05270 */
[----:B------:R-:W-:Y:S05]  /*0150*/  @P0 BRA `(.L_x_2) ;  /* 0x0000000000600947 */ /* 0x000fea0003800000 */
[----:B------:R-:W0:Y:S01]  /*0160*/  S2UR UR8, SR_CgaCtaId ;  /* 0x00000000000879c3 */ /* 0x000e220000008800 */
[----:B------:R-:W-:Y:S01]  /*0170*/  UMOV UR4, 0x400 ;  /* 0x0000040000047882 */ /* 0x000fe20000000000 */
[----:B------:R-:W-:Y:S01]  /*0180*/  UMOV UR5, 0x1 ;  /* 0x0000000100057882 */ /* 0x000fe20000000000 */
[----:B------:R-:W-:Y:S01]  /*0190*/  UMOV UR6, 0xa ;  /* 0x0000000a00067882 */ /* 0x000fe20000000000 */
[----:B------:R-:W-:Y:S01]  /*01a0*/  ELECT P0, URZ, PT ;  /* 0x00000000003f782f */ /* 0x000fe20003800000 */
[----:B------:R-:W-:-:S04]  /*01b0*/  UIADD3 UR6, -UR6, 0x100000, URZ ;  /* 0x0010000006067890 */ /* 0x000fc8000fffe13f */
[----:B------:R-:W-:Y:S02]  /*01c0*/  USHF.L.U32 UR7, UR6, 0xb, URZ ;  /* 0x0000000b06077899 */ /* 0x000fe4000800063f */
[----:B------:R-:W-:Y:S02]  /*01d0*/  USHF.L.U32 UR6, UR6, 0x1, URZ ;  /* 0x0000000106067899 */ /* 0x000fe4000800063f */
[----:B0-----:R-:W-:Y:S02]  /*01e0*/  ULEA UR8, UR8, UR4, 0x18 ;  /* 0x0000000408087291 */ /* 0x001fe4000f8ec03f */
[----:B------:R-:W-:-:S04]  /*01f0*/  UIADD3 UR4, -UR5, 0x100000, URZ ;  /* 0x0010000005047890 */ /* 0x000fc8000fffe13f */
[----:B------:R-:W-:Y:S02]  /*0200*/  USHF.L.U32 UR5, UR4, 0xb, URZ ;  /* 0x0000000b04057899 */ /* 0x000fe4000800063f */
[----:B------:R-:W-:Y:S01]  /*0210*/  USHF.L.U32 UR4, UR4, 0x1, URZ ;  /* 0x0000000104047899 */ /* 0x000fe2000800063f */
[----:B------:R-:W0:Y:S11]  /*0220*/  FENCE.VIEW.ASYNC.S ;  /* 0x00000000000073c6 */ /* 0x000e360000000000 */
[----:B0-----:R0:W1:Y:S01]  /*0230*/  SYNCS.EXCH.64 URZ, [UR8], UR4 ;  /* 0x00000004083f75b2 */ /* 0x0010620008000100 */
[----:B------:R0:W2:Y:S01]  /*0240*/  SYNCS.EXCH.64 URZ, [UR8+0x28], UR6 ;  /* 0x00002806083f75b2 */ /* 0x0000a20008000100 */
[----:B------:R0:W3:Y:S01]  /*0250*/  SYNCS.EXCH.64 URZ, [UR8+0x8], UR4 ;  /* 0x00000804083f75b2 */ /* 0x0000e20008000100 */
[----:B------:R0:W4:Y:S01]  /*0260*/  SYNCS.EXCH.64 URZ, [UR8+0x30], UR6 ;  /* 0x00003006083f75b2 */ /* 0x0001220008000100 */
[----:B------:R0:W0:Y:S01]  /*0270*/  SYNCS.EXCH.64 URZ, [UR8+0x10], UR4 ;  /* 0x00001004083f75b2 */ /* 0x0000220008000100 */
[----:B------:R0:W0:Y:S01]  /*0280*/  SYNCS.EXCH.64 URZ, [UR8+0x38], UR6 ;  /* 0x00003806083f75b2 */ /* 0x0000220008000100 */
[----:B------:R0:W0:Y:S01]  /*0290*/  SYNCS.EXCH.64 URZ, [UR8+0x18], UR4 ;  /* 0x00001804083f75b2 */ /* 0x0000220008000100 */
[----:B------:R0:W0:Y:S01]  /*02a0*/  SYNCS.EXCH.64 URZ, [UR8+0x40], UR6 ;  /* 0x00004006083f75b2 */ /* 0x0000220008000100 */
[----:B------:R0:W0:Y:S01]  /*02b0*/  SYNCS.EXCH.64 URZ, [UR8+0x20], UR4 ;  /* 0x00002004083f75b2 */ /* 0x0000220008000100 */
[----:B------:R0:W0:Y:S01]  /*02c0*/  SYNCS.EXCH.64 URZ, [UR8+0x48], UR6 ;  /* 0x00004806083f75b2 */ /* 0x0000220008000100 */
[----:B------:R-:W-:Y:S01]  /*02d0*/  NOP ;  /* 0x0000000000007918 */ /* 0x000fe20000000000 */
.L_x_2:
[----:B------:R-:W-:Y:S01]  /*02e0*/  SHF.R.S32.HI R7, RZ, 0x1f, R18 ;  /* 0x0000001fff077819 */ /* 0x000fe20000011412 */
[----:B------:R-:W5:Y:S01]  /*02f0*/  SHFL.IDX PT, R0, R0, RZ, 0x1f ;  /* 0x00001fff00007589 */ /* 0x000f6200000e0000 */
[----:B0-----:R-:W0:Y:S01]  /*0300*/  S2UR UR8, SR_CTAID.X ;  /* 0x00000000000879c3 */ /* 0x001e220000002500 */
[----:B------:R-:W-:Y:S02]  /*0310*/  ELECT P0, URZ, PT ;  /* 0x00000000003f782f */ /* 0x000fe40003800000 */
[----:B------:R-:W-:Y:S01]  /*0320*/  LEA.HI R7, R7, R18, RZ, 0x7 ;  /* 0x0000001207077211 */ /* 0x000fe200078f38ff */
[----:B------:R-:W1:Y:S01]  /*0330*/  S2R R4, SR_CTAID.Y ;  /* 0x0000000000047919 */ /* 0x000e620000002600 */
[----:B------:R-:W-:Y:S01]  /*0340*/  SHF.R.S32.HI R8, RZ, 0x1f, R3 ;  /* 0x0000001fff087819 */ /* 0x000fe20000011403 */
[----:B------:R-:W-:Y:S01]  /*0350*/  ULDC UR4, c[0x0][0x150] ;  /* 0x0000540000047ab9 */ /* 0x000fe20000000800 */
[----:B------:R-:W-:Y:S01]  /*0360*/  LOP3.LUT R7, R7, 0xffffff80, RZ, 0xc0, !PT ;  /* 0xffffff8007077812 */ /* 0x000fe200078ec0ff */
[----:B------:R-:W-:Y:S01]  /*0370*/  NOP ;  /* 0x0000000000007918 */ /* 0x000fe20000000000 */
[----:B------:R-:W-:Y:S01]  /*0380*/  LEA.HI R8, R8, R3, RZ, 0x2 ;  /* 0x0000000308087211 */ /* 0x000fe200078f10ff */
[----:B------:R-:W2:Y:S01]  /*0390*/  LDC R10, c[0x0][0x144] ;  /* 0x00005100ff0a7b82 */ /* 0x000ea20000000800 */
[----:B------:R-:W-:Y:S01]  /*03a0*/  NOP ;  /* 0x0000000000007918 */ /* 0x000fe20000000000 */
[----:B------:R-:W-:Y:S01]  /*03b0*/  IMAD.IADD R6, R18, 0x1, -R7 ;  /* 0x0000000112067824 */ /* 0x000fe200078e0a07 */
[----:B------:R-:W-:Y:S01]  /*03c0*/  LOP3.LUT R8, R8, 0x3ffffffc, RZ, 0xc0, !PT ;  /* 0x3ffffffc08087812 */ /* 0x000fe200078ec0ff */
[----:B------:R-:W-:Y:S01]  /*03d0*/  IMAD.MOV.U32 R23, RZ, RZ, 0x1 ;  /* 0x00000001ff177424 */ /* 0x000fe200078e00ff */
[----:B------:R-:W-:-:S02]  /*03e0*/  ISETP.NE.AND P3, PT, R5, RZ, PT ;  /* 0x000000ff0500720c */ /* 0x000fc40003f65270 */
[----:B------:R-:W-:Y:S01]  /*03f0*/  SHF.R.S32.HI R7, RZ, 0x1f, R6 ;  /* 0x0000001fff077819 */ /* 0x000fe20000011406 */
[----:B------:R-:W-:Y:S01]  /*0400*/  IMAD.IADD R8, R3, 0x1, -R8 ;  /* 0x0000000103087824 */ /* 0x000fe200078e0a08 */
[----:B------:R-:W3:Y:S02]  /*0410*/  LDC R12, c[0x0][0x140] ;  /* 0x00005000ff0c7b82 */ /* 0x000ee40000000800 */
[----:B------:R-:W-:Y:S02]  /*0420*/  LEA.HI R7, R7, R6, RZ, 0x3 ;  /* 0x0000000607077211 */ /* 0x000fe400078f18ff */
[----:B-----5:R-:W-:Y:S02]  /*0430*/  ISETP.NE.OR P0, PT, R0, RZ, !P0 ;  /* 0x000000ff0000720c */ /* 0x020fe40004705670 */
[--C-:B------:R-:W-:Y:S02]  /*0440*/  SHF.R.S32.HI R0, RZ, 0x3, R7.reuse ;  /* 0x00000003ff007819 */ /* 0x100fe40000011407 */
[----:B------:R-:W-:-:S02]  /*0450*/  SHF.R.S32.HI R7, RZ, 0x1f, R7 ;  /* 0x0000001fff077819 */ /* 0x000fc40000011407 */
[----:B0-----:R-:W-:Y:S02]  /*0460*/  I2FP.F32.U32 R9, UR8 ;  /* 0x0000000800097c45 */ /* 0x001fe40008201000 */
[----:B------:R-:W-:-:S03]  /*0470*/  LEA.HI R7, R7, R0, RZ, 0x2 ;  /* 0x0000000007077211 */ /* 0x000fc600078f10ff */
[----:B------:R-:W-:Y:S01]  /*0480*/  FMUL R9, R9, UR4 ;  /* 0x0000000409097c20 */ /* 0x000fe20008400000 */
[----:B------:R-:W-:Y:S01]  /*0490*/  LOP3.LUT R7, R7, 0xfffffffc, RZ, 0xc0, !PT ;  /* 0xfffffffc07077812 */ /* 0x000fe200078ec0ff */
[----:B------:R-:W-:Y:S01]  /*04a0*/  VOTEU.ALL UP0, P0 ;  /* 0x00000000003f7886 */ /* 0x000fe20000000000 */
[----:B-1----:R-:W-:Y:S01]  /*04b0*/  I2FP.F32.U32 R11, R4 ;  /* 0x00000004000b7245 */ /* 0x002fe20000201000 */
[----:B------:R-:W-:Y:S01]  /*04c0*/  ULDC UR4, c[0x0][0x154] ;  /* 0x0000550000047ab9 */ /* 0x000fe20000000800 */
[----:B------:R-:W-:Y:S01]  /*04d0*/  VOTEU.ALL UP1, P0 ;  /* 0x00000000003f7886 */ /* 0x000fe20000020000 */
[----:B------:R-:W-:Y:S01]  /*04e0*/  IMAD.IADD R7, R0, 0x1, -R7 ;  /* 0x0000000100077824 */ /* 0x000fe200078e0a07 */
[----:B------:R-:W0:Y:S01]  /*04f0*/  F2I.U32.TRUNC.NTZ R9, R9 ;  /* 0x0000000900097305 */ /* 0x000e22000020f000 */
[----:B------:R-:W1:Y:S01]  /*0500*/  @!UP0 S2UR UR7, SR_CgaCtaId ;  /* 0x00000000000789c3 */ /* 0x000e620000008800 */
[----:B------:R-:W-:Y:S01]  /*0510*/  @!UP0 UMOV UR6, 0x400 ;  /* 0x0000040000068882 */ /* 0x000fe20000000000 */
[----:B------:R-:W-:Y:S01]  /*0520*/  IMAD R8, R8, 0x4, R7 ;  /* 0x0000000408087824 */ /* 0x000fe200078e0207 */
[----:B---3--:R-:W-:-:S04]  /*0530*/  ISETP.EQ.U32.AND P2, PT, R12, 0x1, PT ;  /* 0x000000010c00780c */ /* 0x008fc80003f42070 */
[----:B------:R-:W-:-:S04]  /*0540*/  SHF.R.S32.HI R3, RZ, 0x1f, R8 ;  /* 0x0000001fff037819 */ /* 0x000fc80000011408 */
[----:B------:R-:W-:Y:S01]  /*0550*/  LEA.HI R0, R3, R8, RZ, 0x2 ;  /* 0x0000000803007211 */ /* 0x000fe200078f10ff */
[----:B0-----:R-:W-:-:S03]  /*0560*/  IMAD.MOV R7, RZ, RZ, -R9 ;  /* 0x000000ffff077224 */ /* 0x001fc600078e0a09 */
[----:B------:R-:W-:Y:S01]  /*0570*/  LOP3.LUT R9, R0, 0xfffffffc, RZ, 0xc0, !PT ;  /* 0xfffffffc00097812 */ /* 0x000fe200078ec0ff */
[----:B--2---:R-:W-:Y:S02]  /*0580*/  IMAD R3, R10, R7, UR8 ;  /* 0x000000080a037e24 */ /* 0x004fe4000f8e0207 */
[----:B------:R-:W-:Y:S02]  /*0590*/  FMUL R10, R11, UR4 ;  /* 0x000000040b0a7c20 */ /* 0x000fe40008400000 */
[C---:B------:R-:W-:Y:S01]  /*05a0*/  IMAD.IADD R0, R8.reuse, 0x1, -R9 ;  /* 0x0000000108007824 */ /* 0x040fe200078e0a09 */
[----:B------:R-:W0:Y:S01]  /*05b0*/  LDC R7, c[0x0][0x148] ;  /* 0x00005200ff077b82 */ /* 0x000e220000000800 */
[----:B------:R-:W-:Y:S01]  /*05c0*/  SHF.R.S32.HI R9, RZ, 0x1f, R2 ;  /* 0x0000001fff097819 */ /* 0x000fe20000011402 */
[----:B------:R-:W-:Y:S01]  /*05d0*/  IMAD.SHL.U32 R11, R8, 0x4, RZ ;  /* 0x00000004080b7824 */ /* 0x000fe200078e00ff */
[----:B------:R-:W-:Y:S01]  /*05e0*/  UMOV UR4, 0x20 ;  /* 0x0000002000047882 */ /* 0x000fe20000000000 */
[----:B------:R-:W-:Y:S01]  /*05f0*/  ISETP.NE.AND P4, PT, R0, R3, PT ;  /* 0x000000030000720c */ /* 0x000fe20003f85270 */
[----:B------:R-:W2:Y:S01]  /*0600*/  F2I.U32.TRUNC.NTZ R10, R10 ;  /* 0x0000000a000a7305 */ /* 0x000ea2000020f000 */
[----:B------:R-:W-:Y:S01]  /*0610*/  LEA.HI R9, R9, R2, RZ, 0x2 ;  /* 0x0000000209097211 */ /* 0x000fe200078f10ff */
[----:B------:R-:W-:-:S04]  /*0620*/  @!UP0 UIADD3 UR4, -UR4, 0x100000, URZ ;  /* 0x0010000004048890 */ /* 0x000fc8000fffe13f */
[----:B------:R-:W-:Y:S02]  /*0630*/  @!UP0 USHF.L.U32 UR5, UR4, 0xb, URZ ;  /* 0x0000000b04058899 */ /* 0x000fe4000800063f */
[----:B------:R-:W-:Y:S01]  /*0640*/  @!UP0 USHF.L.U32 UR4, UR4, 0x1, URZ ;  /* 0x0000000104048899 */ /* 0x000fe2000800063f */
[----:B------:R-:W-:Y:S01]  /*0650*/  LOP3.LUT R22, R8, 0xc, R11, 0x78, !PT ;  /* 0x0000000c08167812 */ /* 0x000fe200078e780b */
[----:B-1----:R-:W-:Y:S01]  /*0660*/  @!UP0 ULEA UR6, UR7, UR6, 0x18 ;  /* 0x0000000607068291 */ /* 0x002fe2000f8ec03f */
[----:B------:R-:W-:Y:S01]  /*0670*/  LOP3.LUT R9, R9, 0xfffffffc, RZ, 0xc0, !PT ;  /* 0xfffffffc09097812 */ /* 0x000fe200078ec0ff */
[----:B------:R-:W-:Y:S01]  /*0680*/  VOTEU.ALL UP0, P0 ;  /* 0x00000000003f7886 */ /* 0x000fe20000000000 */
[----:B------:R-:W-:Y:S01]  /*0690*/  LOP3.LUT P0, RZ, R6, 0x7, RZ, 0xc0, !PT ;  /* 0x0000000706ff7812 */ /* 0x000fe2000780c0ff */
[----:B------:R-:W-:Y:S02]  /*06a0*/  VIADD R6, R5, 0xffffffff ;  /* 0xffffffff05067836 */ /* 0x000fe40000000000 */
[----:B------:R-:W-:Y:S01]  /*06b0*/  IMAD.IADD R0, R2, 0x1, -R9 ;  /* 0x0000000102007824 */ /* 0x000fe200078e0a09 */
[----:B------:R-:W-:-:S02]  /*06c0*/  ISETP.LT.U32.AND P0, PT, R22, 0x8, !P0 ;  /* 0x000000081600780c */ /* 0x000fc40004701070 */
[----:B------:R-:W-:Y:S01]  /*06d0*/  @P4 SHF.R.S32.HI R9, RZ, 0x1f, R22 ;  /* 0x0000001fff094819 */ /* 0x000fe20000011416 */
[----:B--2---:R-:W-:Y:S01]  /*06e0*/  IMAD.MOV R21, RZ, RZ, -R10 ;  /* 0x000000ffff157224 */ /* 0x004fe200078e0a0a */
[C---:B------:R-:W-:Y:S01]  /*06f0*/  ISETP.NE.AND P1, PT, R0.reuse, 0x3, PT ;  /* 0x000000030000780c */ /* 0x040fe20003f25270 */
[----:B------:R-:W1:Y:S02]  /*0700*/  FENCE.VIEW.ASYNC.S ;  /* 0x00000000000073c6 */ /* 0x000e640000000000 */
[----:B-1----:R1:W2:Y:S01]  /*0710*/  @!UP0 SYNCS.EXCH.64 URZ, [UR6+0x60], UR4 ;  /* 0x00006004063f85b2 */ /* 0x0022a20008000100 */
[----:B------:R-:W-:Y:S01]  /*0720*/  @P4 LEA.HI R9, R9, R22, RZ, 0x2 ;  /* 0x0000001609094211 */ /* 0x000fe200078f10ff */
[----:B0-----:R-:W-:Y:S01]  /*0730*/  IMAD R2, R7, R21, R4 ;  /* 0x0000001507027224 */ /* 0x001fe200078e0204 */
[----:B------:R-:W-:Y:S02]  /*0740*/  ISETP.EQ.OR P1, PT, R0, RZ, !P1 ;  /* 0x000000ff0000720c */ /* 0x000fe40004f22670 */
[----:B------:R-:W-:-:S02]  /*0750*/  @P4 SHF.R.S32.HI R9, RZ, 0x2, R9 ;  /* 0x00000002ff094819 */ /* 0x000fc40000011409 */
[----:B------:R-:W-:Y:S02]  /*0760*/  ISETP.EQ.AND P1, PT, R5, RZ, P1 ;  /* 0x000000ff0500720c */ /* 0x000fe40000f22270 */
[----:B------:R-:W-:Y:S02]  /*0770*/  @P4 ISETP.NE.AND P5, PT, R9, R2, PT ;  /* 0x000000020900420c */ /* 0x000fe40003fa5270 */
[----:B------:R-:W-:Y:S02]  /*0780*/  ISETP.GE.U32.AND P6, PT, R6, 0x2, PT ;  /* 0x000000020600780c */ /* 0x000fe40003fc6070 */
[----:B------:R-:W-:Y:S02]  /*0790*/  SEL R2, RZ, 0x1, !P0 ;  /* 0x00000001ff027807 */ /* 0x000fe40004000000 */
[----:B------:R-:W-:Y:S01]  /*07a0*/  @P4 SEL R23, RZ, 0x1, P5 ;  /* 0x00000001ff174807 */ /* 0x000fe20002800000 */
[----:B------:R1:W0:Y:S01]  /*07b0*/  @!UP1 SYNCS.EXCH.64 URZ, [UR6+0x68], UR4 ;  /* 0x00006804063f95b2 */ /* 0x0002220008000100 */
[----:B------:R-:W-:Y:S01]  /*07c0*/  SEL R19, RZ, 0x1, !P1 ;  /* 0x00000001ff137807 */ /* 0x000fe20004800000 */
[----:B------:R-:W-:Y:S01]  /*07d0*/  NOP ;  /* 0x0000000000007918 */ /* 0x000fe20000000000 */
[----:B------:R-:W-:-:S02]  /*07e0*/  LOP3.LUT R23, R23, R2, RZ, 0xc0, !PT ;  /* 0x0000000217177212 */ /* 0x000fc400078ec0ff */
[----:B------:R-:W-:Y:S01]  /*07f0*/  SEL R19, R19, 0x2, P6 ;  /* 0x0000000213137807 */ /* 0x000fe20003000000 */
[----:B-12---:R-:W-:Y:S06]  /*0800*/  @!P2 BRA `(.L_x_3) ;  /* 0x000000000008a947 */ /* 0x006fec0003800000 */
[----:B0---4-:R-:W-:Y:S01]  /*0810*/  UCGABAR_ARV ;  /* 0x00000000000079c7 */ /* 0x011fe20008000000 */
[----:B------:R-:W-:Y:S05]  /*0820*/  BRA `(.L_x_4) ;  /* 0x0000000000047947 */ /* 0x000fea0003800000 */
.L_x_3:
[----:B0---4-:R-:W-:Y:S01]  /*0830*/  NOP ;  /* 0x0000000000007918 */ /* 0x011fe20000000000 */
.L_x_4:
[----:B------:R-:W0:Y:S01]  /*0840*/  LDC R2, c[0x0][0x65c] ;  /* 0x00019700ff027b82 */ /* 0x000e220000000800 */
[----:B------:R-:W-:Y:S02]  /*0850*/  IMAD.U32 R8, RZ, RZ, UR8 ;  /* 0x00000008ff087e24 */ /* 0x000fe4000f8e00ff */
[----:B------:R-:W-:Y:S01]  /*0860*/  IMAD.MOV.U32 R9, RZ, RZ, RZ ;  /* 0x000000ffff097224 */ /* 0x000fe200078e00ff */
[----:B0-----:R-:W-:-:S04]  /*0870*/  ISETP.NE.AND P1, PT, R2, 0x1, PT ;  /* 0x000000010200780c */ /* 0x001fc80003f25270 */
[----:B------:R-:W-:-:S09]  /*0880*/  P2R R5, PR, RZ, 0x2 ;  /* 0x00000002ff057803 */ /* 0x000fd20000000000 */
[----:B------:R-:W0:Y:S01]  /*0890*/  @P1 LDC R17, c[0x0][0x10] ;  /* 0x00000400ff111b82 */ /* 0x000e220000000800 */
[----:B------:R-:W-:Y:S02]  /*08a0*/  @P1 IMAD.MOV.U32 R5, RZ, RZ, RZ ;  /* 0x000000ffff051224 */ /* 0x000fe400078e00ff */
[----:B------:R-:W-:-:S05]  /*08b0*/  @P1 IMAD.MOV.U32 R13, RZ, RZ, RZ ;  /* 0x000000ffff0d1224 */ /* 0x000fca00078e00ff */
[----:B------:R-:W1:Y:S01]  /*08c0*/  @!P1 LDC R11, c[0x0][0xc] ;  /* 0x00000300ff0b9b82 */ /* 0x000e620000000800 */
[----:B0-----:R-:W-:-:S04]  /*08d0*/  @P1 IMAD.WIDE.U32 R16, R17, UR8, R4 ;  /* 0x0000000811101c25 */ /* 0x001fc8000f8e0004 */
[----:B------:R-:W-:Y:S02]  /*08e0*/  @P1 IMAD.IADD R17, R17, 0x1, R13 ;  /* 0x0000000111111824 */ /* 0x000fe400078e020d */
[----:B-1----:R-:W-:-:S04]  /*08f0*/  @!P1 IMAD.WIDE.U32 R8, R4, R11, R8 ;  /* 0x0000000b04089225 */ /* 0x002fc800078e0008 */
[----:B------:R-:W-:Y:S02]  /*0900*/  @!P1 IMAD.MOV.U32 R16, RZ, RZ, R8 ;  /* 0x000000ffff109224 */ /* 0x000fe400078e0008 */
[----:B------:R-:W-:Y:S01]  /*0910*/  @!P1 IMAD.MOV.U32 R17, RZ, RZ, R9 ;  /* 0x000000ffff119224 */ /* 0x000fe200078e0009 */
[----:B------:R-:W-:Y:S06]  /*0920*/  @!P2 BRA `(.L_x_5) ;  /* 0x00000000000ca947 */ /* 0x000fec0003800000 */
[----:B------:R-:W-:Y:S01]  /*0930*/  UCGABAR_WAIT ;  /* 0x0000000000007dc7 */ /* 0x000fe20008000000 */
[----:B------:R-:W-:Y:S01]  /*0940*/  CCTL.IVALL ;  /* 0x00000000ff00798f */ /* 0x000fe20002000000 */
[----:B------:R-:W-:Y:S05]  /*0950*/  BRA `(.L_x_6) ;  /* 0x0000000000047947 */ /* 0x000fea0003800000 */
.L_x_5:
[----:B------:R-:W-:Y:S06]  /*0960*/  BAR.SYNC.DEFER_BLOCKING 0x0 ;  /* 0x0000000000007b1d */ /* 0x000fec0000010000 */
.L_x_6:
[----:B------:R-:W-:Y:S05]  /*0970*/  @!P3 BRA `(.L_x_7) ;  /* 0x00000054002cb947 */ /* 0x000fea0003800000 */
[----:B------:R-:W-:-:S13]  /*0980*/  ISETP.GT.U32.AND P0, PT, R6, 0x1, PT ;  /* 0x000000010600780c */ /* 0x000fda0003f04070 */
[----:B------:R-:W-:Y:S05]  /*0990*/  @P0 EXIT ;  /* 0x000000000000094d */ /* 0x000fea0003800000 */
[----:B------:R-:W-:Y:S01]  /*09a0*/  ULDC.64 UR4, c[0x0][0x650] ;  /* 0x0001940000047ab9 */ /* 0x000fe20000000a00 */
[----:B------:R-:W-:Y:S01]  /*09b0*/  PRMT R0, RZ, 0x7610, R0 ;  /* 0x00007610ff007816 */ /* 0x000fe20000000000 */
[----:B------:R-:W-:Y:S01]  /*09c0*/  IMAD.MOV.U32 R92, RZ, RZ, -0x1 ;  /* 0xffffffffff5c7424 */ /* 0x000fe200078e00ff */
[----:B------:R-:W-:Y:S01]  /*09d0*/  ISETP.GE.U32.AND P0, PT, R16, UR4, PT ;  /* 0x0000000410007c0c */ /* 0x000fe2000bf06070 */
[----:B------:R-:W-:Y:S02]  /*09e0*/  IMAD.MOV.U32 R93, RZ, RZ, -0x1 ;  /* 0xffffffffff5d7424 */ /* 0x000fe400078e00ff */
[----:B------:R-:W-:Y:S01]  /*09f0*/  IMAD.MOV.U32 R88, RZ, RZ, -0x1 ;  /* 0xffffffffff587424 */ /* 0x000fe200078e00ff */
[----:B------:R-:W-:-:S13]  /*0a00*/  ISETP.GE.U32.AND.EX P0, PT, R17, UR5, PT, P0 ;  /* 0x0000000511007c0c */ /* 0x000fda000bf06100 */
[----:B------:R-:W-:Y:S05]  /*0a10*/  @P0 BRA `(.L_x_8) ;  /* 0x0000000400280947 */ /* 0x000fea0003800000 */
[----:B------:R-:W0:Y:S01]  /*0a20*/  LDC.64 R24, c[0x0][0x628] ;  /* 0x00018a00ff187b82 */ /* 0x000e220000000a00 */
[----:B------:R-:W-:Y:S02]  /*0a30*/  IMAD.MOV.U32 R8, RZ, RZ, R16 ;  /* 0x000000ffff087224 */ /* 0x000fe400078e0010 */
[----:B------:R-:W-:-:S05]  /*0a40*/  IMAD.MOV.U32 R9, RZ, RZ, R17 ;  /* 0x000000ffff097224 */ /* 0x000fca00078e0011 */
[----:B------:R-:W1:Y:S08]  /*0a50*/  LDC R0, c[0x0][0x630] ;  /* 0x00018c00ff007b82 */ /* 0x000e700000000800 */
[----:B------:R-:W2:Y:S01]  /*0a60*/  LDC.64 R26, c[0x0][0x620] ;  /* 0x00018800ff1a7b82 */ /* 0x000ea20000000a00 */
[----:B0-----:R-:W-:-:S04]  /*0a70*/  ISETP.NE.U32.AND P0, PT, R24, RZ, PT ;  /* 0x000000ff1800720c */ /* 0x001fc80003f05070 */
[----:B------:R-:W-:-:S13]  /*0a80*/  ISETP.NE.AND.EX P0, PT, R25, RZ, PT, P0 ;  /* 0x000000ff1900720c */ /* 0x000fda0003f05300 */
[----:B-12---:R-:W-:Y:S05]  /*0a90*/  @!P0 BRA `(.L_x_9) ;  /* 0x0000000000288947 */ /* 0x006fea0003800000 */
[----:B------:R-:W0:Y:S02]  /*0aa0*/  LDC R13, c[0x0][0x634] ;  /* 0x00018d00ff0d7b82 */ /* 0x000e240000000800 */
[----:B0-----:R-:W-:-:S05]  /*0ab0*/  IADD3 R13, P0, R16, R13, RZ ;  /* 0x0000000d100d7210 */ /* 0x001fca0007f1e0ff */
[----:B------:R-:W-:-:S04]  /*0ac0*/  IMAD.X R15, RZ, RZ, R17, P0 ;  /* 0x000000ffff0f7224 */ /* 0x000fc800000e0611 */
[----:B------:R-:W-:-:S04]  /*0ad0*/  IMAD.WIDE.U32 R8, R15, R24, RZ ;  /* 0x000000180f087225 */ /* 0x000fc800078e00ff */
[----:B------:R-:W-:-:S04]  /*0ae0*/  IMAD.WIDE.U32 R10, P0, R13, R25, R8 ;  /* 0x000000190d0a7225 */ /* 0x000fc80007800008 */
[----:B------:R-:W-:-:S04]  /*0af0*/  IMAD.WIDE.U32 R8, R13, R24, RZ ;  /* 0x000000180d087225 */ /* 0x000fc800078e00ff */
[----:B------:R-:W-:Y:S01]  /*0b00*/  IMAD.X R13, RZ, RZ, RZ, P0 ;  /* 0x000000ffff0d7224 */ /* 0x000fe200000e06ff */
[----:B------:R-:W-:Y:S01]  /*0b10*/  IADD3 RZ, P0, R9, R10, RZ ;  /* 0x0000000a09ff7210 */ /* 0x000fe20007f1e0ff */
[----:B------:R-:W-:-:S04]  /*0b20*/  IMAD.MOV.U32 R12, RZ, RZ, R11 ;  /* 0x000000ffff0c7224 */ /* 0x000fc800078e000b */
[----:B------:R-:W-:-:S08]  /*0b30*/  IMAD.WIDE.U32.X R8, R15, R25, R12, P0 ;  /* 0x000000190f087225 */ /* 0x000fd000000e040c */
.L_x_9:
[----:B------:R-:W0:Y:S01]  /*0b40*/  LDC.64 R24, c[0x0][0x640] ;  /* 0x00019000ff187b82 */ /* 0x000e220000000a00 */
[-CC-:B------:R-:W-:Y:S01]  /*0b50*/  SHF.R.U64 R88, R8, R0.reuse, R9.reuse ;  /* 0x0000000008587219 */ /* 0x180fe20000001209 */
[----:B------:R-:W-:Y:S01]  /*0b60*/  IMAD R30, R7, R21, R4 ;  /* 0x00000015071e7224 */ /* 0x000fe200078e0204 */
[----:B------:R-:W-:Y:S01]  /*0b70*/  SHF.R.U32.HI R0, RZ, R0, R9 ;  /* 0x00000000ff007219 */ /* 0x000fe20000011609 */
[----:B------:R-:W-:Y:S01]  /*0b80*/  IMAD.MOV.U32 R21, RZ, RZ, 0x1 ;  /* 0x00000001ff157424 */ /* 0x000fe200078e00ff */
[----:B------:R-:W-:-:S03]  /*0b90*/  IADD3 R5, P0, RZ, -R88, RZ ;  /* 0x80000058ff057210 */ /* 0x000fc60007f1e0ff */
[----:B------:R-:W1:Y:S02]  /*0ba0*/  LDC R6, c[0x0][0x618] ;  /* 0x00018600ff067b82 */ /* 0x000e640000000800 */
[----:B------:R-:W-:-:S04]  /*0bb0*/  IMAD.X R9, RZ, RZ, ~R0, P0 ;  /* 0x000000ffff097224 */ /* 0x000fc800000e0e00 */
[-C--:B------:R-:W-:Y:S02]  /*0bc0*/  IMAD R0, R9, R26.reuse, RZ ;  /* 0x0000001a09007224 */ /* 0x080fe400078e02ff */
[----:B------:R-:W2:Y:S01]  /*0bd0*/  LDC R11, c[0x0][0x608] ;  /* 0x00018200ff0b7b82 */ /* 0x000ea20000000800 */
[----:B------:R-:W-:-:S04]  /*0be0*/  IMAD.WIDE.U32 R8, R5, R26, R16 ;  /* 0x0000001a05087225 */ /* 0x000fc800078e0010 */
[----:B------:R-:W-:-:S03]  /*0bf0*/  IMAD R5, R5, R27, R0 ;  /* 0x0000001b05057224 */ /* 0x000fc600078e0200 */
[----:B------:R-:W3:Y:S01]  /*0c00*/  LDC R12, c[0x0][0x658] ;  /* 0x00019600ff0c7b82 */ /* 0x000ee20000000800 */
[----:B0-----:R-:W-:Y:S01]  /*0c10*/  ISETP.NE.U32.AND P0, PT, R24, RZ, PT ;  /* 0x000000ff1800720c */ /* 0x001fe20003f05070 */
[----:B------:R-:W-:Y:S02]  /*0c20*/  IMAD.IADD R5, R9, 0x1, R5 ;  /* 0x0000000109057824 */ /* 0x000fe400078e0205 */
[----:B------:R-:W-:Y:S01]  /*0c30*/  IMAD.MOV.U32 R9, RZ, RZ, -0x1 ;  /* 0xffffffffff097424 */ /* 0x000fe200078e00ff */
[----:B------:R-:W-:-:S03]  /*0c40*/  ISETP.NE.AND.EX P0, PT, R25, RZ, PT, P0 ;  /* 0x000000ff1900720c */ /* 0x000fc60003f05300 */
[----:B------:R-:W0:Y:S01]  /*0c50*/  LDC R15, c[0x0][0x600] ;  /* 0x00018000ff0f7b82 */ /* 0x000e220000000800 */
[-CC-:B-1----:R-:W-:Y:S02]  /*0c60*/  SHF.R.U64 R13, R8, R6.reuse, R5.reuse ;  /* 0x00000006080d7219 */ /* 0x182fe40000001205 */
[----:B------:R-:W-:-:S05]  /*0c70*/  SHF.R.U32.HI R0, RZ, R6, R5 ;  /* 0x00000006ff007219 */ /* 0x000fca0000011605 */
[----:B------:R-:W1:Y:S01]  /*0c80*/  LDC R14, c[0x0][0x648] ;  /* 0x00019200ff0e7b82 */ /* 0x000e620000000800 */
[-CC-:B--2---:R-:W-:Y:S02]  /*0c90*/  SHF.R.U64 R27, R13, R11.reuse, R0.reuse ;  /* 0x0000000b0d1b7219 */ /* 0x184fe40000001200 */
[----:B------:R-:W-:-:S05]  /*0ca0*/  SHF.R.U32.HI R5, RZ, R11, R0 ;  /* 0x0000000bff057219 */ /* 0x000fca0000011600 */
[----:B------:R-:W2:Y:S01]  /*0cb0*/  LDC R20, c[0x0][0x638] ;  /* 0x00018e00ff147b82 */ /* 0x000ea20000000800 */
[-CC-:B---3--:R-:W-:Y:S02]  /*0cc0*/  SHF.R.U64 R28, R27, R12.reuse, R5.reuse ;  /* 0x0000000c1b1c7219 */ /* 0x188fe40000001205 */
[-C--:B------:R-:W-:Y:S02]  /*0cd0*/  SHF.L.U32 R0, R9, R12.reuse, RZ ;  /* 0x0000000c09007219 */ /* 0x080fe400000006ff */
[----:B------:R-:W-:Y:S01]  /*0ce0*/  SHF.R.U32.HI R5, RZ, R12, R5 ;  /* 0x0000000cff057219 */ /* 0x000fe20000011605 */
[----:B------:R-:W-:Y:S01]  /*0cf0*/  IMAD.MOV.U32 R4, RZ, RZ, R28 ;  /* 0x000000ffff047224 */ /* 0x000fe200078e001c */
[----:B------:R-:W-:Y:S01]  /*0d00*/  LOP3.LUT R10, RZ, R0, RZ, 0x33, !PT ;  /* 0x00000000ff0a7212 */ /* 0x000fe200078e33ff */
[----:B------:R-:W3:Y:S01]  /*0d10*/  LDC R26, c[0x0][0x610] ;  /* 0x00018400ff1a7b82 */ /* 0x000ee20000000800 */
[----:B------:R-:W-:Y:S05]  /*0d20*/  @!P0 BRA `(.L_x_10) ;  /* 0x0000000000288947 */ /* 0x000fea0003800000 */
[----:B------:R-:W4:Y:S02]  /*0d30*/  LDC R9, c[0x0][0x64c] ;  /* 0x00019300ff097b82 */ /* 0x000f240000000800 */
[----:B----4-:R-:W-:-:S05]  /*0d40*/  IADD3 R9, P0, R28, R9, RZ ;  /* 0x000000091c097210 */ /* 0x010fca0007f1e0ff */
        /* <DEDUP_REMOVED lines=8> */
.L_x_10:
[----:B-1----:R-:W-:Y:S01]  /*0dd0*/  SHF.R.U64 R4, R4, R14, R5 ;  /* 0x0000000e04047219 */ /* 0x002fe20000001205 */
[----:B0-----:R-:W-:Y:S01]  /*0de0*/  VIADD R6, R15, 0xffffffff ;  /* 0xffffffff0f067836 */ /* 0x001fe20000000000 */
[----:B------:R-:W-:Y:S02]  /*0df0*/  SHF.L.U32 R0, R21, R12, RZ ;  /* 0x0000000c15007219 */ /* 0x000fe400000006ff */
[----:B------:R-:W-:Y:S01]  /*0e00*/  LOP3.LUT R5, R27, R10, RZ, 0xc0, !PT ;  /* 0x0000000a1b057212 */ /* 0x000fe200078ec0ff */
[----:B------:R-:W-:Y:S01]  /*0e10*/  IMAD.MOV R7, RZ, RZ, -R4 ;  /* 0x000000ffff077224 */ /* 0x000fe200078e0a04 */
[----:B------:R-:W-:Y:S02]  /*0e20*/  SEL R3, R3, R30, !P1 ;  /* 0x0000001e03037207 */ /* 0x000fe40004800000 */
[----:B------:R-:W-:Y:S01]  /*0e30*/  LOP3.LUT R6, R13, R6, RZ, 0xc0, !PT ;  /* 0x000000060d067212 */ /* 0x000fe200078ec0ff */
[----:B------:R-:W-:Y:S02]  /*0e40*/  IMAD R4, R0, R4, R5 ;  /* 0x0000000400047224 */ /* 0x000fe400078e0205 */
[----:B--2---:R-:W-:-:S02]  /*0e50*/  IMAD R0, R7, R20, R28 ;  /* 0x0000001407007224 */ /* 0x004fc400078e021c */
[----:B---3--:R-:W-:Y:S02]  /*0e60*/  IMAD R3, R4, R26, R3 ;  /* 0x0000001a04037224 */ /* 0x008fe400078e0203 */
[----:B------:R-:W-:Y:S02]  /*0e70*/  IMAD R92, R0, R15, R6 ;  /* 0x0000000f005c7224 */ /* 0x000fe400078e0206 */
[----:B------:R-:W-:-:S03]  /*0e80*/  IMAD.MOV.U32 R4, RZ, RZ, 0x1 ;  /* 0x00000001ff047424 */ /* 0x000fc600078e00ff */
[----:B------:R-:W-:Y:S02]  /*0e90*/  SEL R93, R92, R3, !P1 ;  /* 0x000000035c5d7207 */ /* 0x000fe40004800000 */
[----:B------:R-:W-:Y:S02]  /*0ea0*/  PRMT R0, R4, 0x7610, R0 ;  /* 0x0000761004007816 */ /* 0x000fe40000000000 */
[----:B------:R-:W-:-:S07]  /*0eb0*/  SEL R92, R3, R92, !P1 ;  /* 0x0000005c035c7207 */ /* 0x000fce0004800000 */
.L_x_8:
[----:B------:R-:W-:-:S08]  /*0ec0*/  NOP ;  /* 0x0000000000007918 */ /* 0x000fd00000000000 */
[----:B------:R-:W0:Y:S02]  /*0ed0*/  USETMAXREG.TRY_ALLOC.CTAPOOL UP0, 0xe8 ;  /* 0x000000e8000079c8 */ /* 0x000e240008000600 */
[----:B0-----:R-:W-:-:S13]  /*0ee0*/  PLOP3.LUT P0, PT, PT, PT, UP0, 0x80, 0x0 ;  /* 0x000000000000781c */ /* 0x001fda0003f0f008 */
[----:B------:R-:W-:Y:S05]  /*0ef0*/  @!P0 BRA `(.L_x_8) ;  /* 0xfffffffc00f08947 */ /* 0x000fea000383ffff */
[----:B------:R-:W-:Y:S01]  /*0f00*/  ULDC.64 UR4, c[0x0][0x598] ;  /* 0x0001660000047ab9 */ /* 0x000fe20000000a00 */
[----:B------:R-:W-:Y:S01]  /*0f10*/  ULDC.64 UR36, c[0x0][0x208] ;  /* 0x0000820000247ab9 */ /* 0x000fe20000000a00 */
[----:B------:R-:W-:-:S04]  /*0f20*/  ISETP.NE.U32.AND P0, PT, RZ, UR4, PT ;  /* 0x00000004ff007c0c */ /* 0x000fc8000bf05070 */
[----:B------:R-:W-:-:S13]  /*0f30*/  ISETP.NE.AND.EX P0, PT, RZ, UR5, PT, P0 ;  /* 0x00000005ff007c0c */ /* 0x000fda000bf05300 */
[----:B------:R-:W-:Y:S05]  /*0f40*/  @!P0 BRA `(.L_x_11) ;  /* 0x00000000001c8947 */ /* 0x000fea0003800000 */
[----:B------:R-:W0:Y:S02]  /*0f50*/  LDC.64 R4, c[0x0][0x598] ;  /* 0x00016600ff047b82 */ /* 0x000e240000000a00 */
[----:B0-----:R-:W2:Y:S02]  /*0f60*/  LDG.E.64 R4, desc[UR36][R4.64] ;  /* 0x0000002404047981 */ /* 0x001ea4000c1e1b00 */
[----:B--2---:R-:W-:-:S04]  /*0f70*/  ISETP.NE.U32.AND P0, PT, R4, RZ, PT ;  /* 0x000000ff0400720c */ /* 0x004fc80003f05070 */
[----:B------:R-:W-:-:S13]  /*0f80*/  ISETP.NE.AND.EX P0, PT, R5, RZ, PT, P0 ;  /* 0x000000ff0500720c */ /* 0x000fda0003f05300 */
[----:B------:R-:W-:Y:S05]  /*0f90*/  @!P0 BRA `(.L_x_11) ;  /* 0x0000000000088947 */ /* 0x000fea0003800000 */
[----:B------:R0:W5:Y:S01]  /*0fa0*/  LD.E R89, desc[UR36][R4.64] ;  /* 0x0000002404597980 */ /* 0x000162000c101900 */
[----:B------:R-:W-:Y:S05]  /*0fb0*/  BRA `(.L_x_12) ;  /* 0x0000000000247947 */ /* 0x000fea0003800000 */
.L_x_11:
[----:B------:R-:W-:Y:S02]  /*0fc0*/  ULDC.64 UR4, c[0x0][0x588] ;  /* 0x0001620000047ab9 */ /* 0x000fe40000000a00 */
[----:B------:R-:W-:-:S04]  /*0fd0*/  ISETP.NE.U32.AND P0, PT, RZ, UR4, PT ;  /* 0x00000004ff007c0c */ /* 0x000fc8000bf05070 */
[----:B------:R-:W-:-:S13]  /*0fe0*/  ISETP.NE.AND.EX P0, PT, RZ, UR5, PT, P0 ;  /* 0x00000005ff007c0c */ /* 0x000fda000bf05300 */
[----:B------:R-:W-:Y:S05]  /*0ff0*/  @!P0 BRA `(.L_x_13) ;  /* 0x00000000000c8947 */ /* 0x000fea0003800000 */
[----:B------:R-:W0:Y:S02]  /*1000*/  LDC.64 R4, c[0x0][0x588] ;  /* 0x00016200ff047b82 */ /* 0x000e240000000a00 */
[----:B0-----:R1:W5:Y:S01]  /*1010*/  LDG.E R89, desc[UR36][R4.64] ;  /* 0x0000002404597981 */ /* 0x001362000c1e1900 */
[----:B------:R-:W-:Y:S05]  /*1020*/  BRA `(.L_x_12) ;  /* 0x0000000000087947 */ /* 0x000fea0003800000 */
.L_x_13:
[----:B------:R-:W-:Y:S02]  /*1030*/  ULDC UR4, c[0x0][0x580] ;  /* 0x0001600000047ab9 */ /* 0x000fe40000000800 */
[----:B------:R-:W-:-:S07]  /*1040*/  IMAD.U32 R89, RZ, RZ, UR4 ;  /* 0x00000004ff597e24 */ /* 0x000fce000f8e00ff */
.L_x_12:
[----:B------:R-:W-:Y:S02]  /*1050*/  ULDC.64 UR4, c[0x0][0x5a0] ;  /* 0x0001680000047ab9 */ /* 0x000fe40000000a00 */
[----:B------:R-:W-:-:S04]  /*1060*/  ISETP.NE.U32.AND P0, PT, RZ, UR4, PT ;  /* 0x00000004ff007c0c */ /* 0x000fc8000bf05070 */
[----:B------:R-:W-:-:S13]  /*1070*/  ISETP.NE.AND.EX P0, PT, RZ, UR5, PT, P0 ;  /* 0x00000005ff007c0c */ /* 0x000fda000bf05300 */
[----:B------:R-:W-:Y:S05]  /*1080*/  @!P0 BRA `(.L_x_14) ;  /* 0x00000000001c8947 */ /* 0x000fea0003800000 */
[----:B01----:R-:W0:Y:S02]  /*1090*/  LDC.64 R4, c[0x0][0x5a0] ;  /* 0x00016800ff047b82 */ /* 0x003e240000000a00 */
[----:B0-----:R-:W2:Y:S02]  /*10a0*/  LDG.E.64 R4, desc[UR36][R4.64] ;  /* 0x0000002404047981 */ /* 0x001ea4000c1e1b00 */
[----:B--2---:R-:W-:-:S04]  /*10b0*/  ISETP.NE.U32.AND P0, PT, R4, RZ, PT ;  /* 0x000000ff0400720c */ /* 0x004fc80003f05070 */
[----:B------:R-:W-:-:S13]  /*10c0*/  ISETP.NE.AND.EX P0, PT, R5, RZ, PT, P0 ;  /* 0x000000ff0500720c */ /* 0x000fda0003f05300 */
[----:B------:R-:W-:Y:S05]  /*10d0*/  @!P0 BRA `(.L_x_14) ;  /* 0x0000000000088947 */ /* 0x000fea0003800000 */
[----:B------:R0:W5:Y:S01]  /*10e0*/  LD.E R90, desc[UR36][R4.64] ;  /* 0x00000024045a7980 */ /* 0x000162000c101900 */
[----:B------:R-:W-:Y:S05]  /*10f0*/  BRA `(.L_x_15) ;  /* 0x0000000000247947 */ /* 0x000fea0003800000 */
.L_x_14:
[----:B------:R-:W-:Y:S02]  /*1100*/  ULDC.64 UR4, c[0x0][0x590] ;  /* 0x0001640000047ab9 */ /* 0x000fe40000000a00 */
[----:B------:R-:W-:-:S04]  /*1110*/  ISETP.NE.U32.AND P0, PT, RZ, UR4, PT ;  /* 0x00000004ff007c0c */ /* 0x000fc8000bf05070 */
[----:B------:R-:W-:-:S13]  /*1120*/  ISETP.NE.AND.EX P0, PT, RZ, UR5, PT, P0 ;  /* 0x00000005ff007c0c */ /* 0x000fda000bf05300 */
[----:B------:R-:W-:Y:S05]  /*1130*/  @!P0 BRA `(.L_x_16) ;  /* 0x00000000000c8947 */ /* 0x000fea0003800000 */
[----:B------:R-:W2:Y:S02]  /*1140*/  LDC.64 R90, c[0x0][0x590] ;  /* 0x00016400ff5a7b82 */ /* 0x000ea40000000a00 */
[----:B--2---:R2:W5:Y:S01]  /*1150*/  LDG.E R90, desc[UR36][R90.64] ;  /* 0x000000245a5a7981 */ /* 0x004562000c1e1900 */
[----:B------:R-:W-:Y:S05]  /*1160*/  BRA `(.L_x_15) ;  /* 0x0000000000087947 */ /* 0x000fea0003800000 */
.L_x_16:
[----:B------:R-:W-:Y:S02]  /*1170*/  ULDC UR4, c[0x0][0x584] ;  /* 0x0001610000047ab9 */ /* 0x000fe40000000800 */
[----:B------:R-:W-:-:S07]  /*1180*/  IMAD.U32 R90, RZ, RZ, UR4 ;  /* 0x00000004ff5a7e24 */ /* 0x000fce000f8e00ff */
.L_x_15:
[----:B------:R-:W-:-:S13]  /*1190*/  LOP3.LUT P0, RZ, R0, 0xff, RZ, 0xc0, !PT ;  /* 0x000000ff00ff7812 */ /* 0x000fda000780c0ff */
[----:B------:R-:W-:Y:S05]  /*11a0*/  @!P0 EXIT ;  /* 0x000000000000894d */ /* 0x000fea0003800000 */
[----:B------:R-:W-:Y:S01]  /*11b0*/  ULDC UR4, c[0x0][0x28c] ;  /* 0x0000a30000047ab9 */ /* 0x000fe20000000800 */
[----:B------:R-:W-:Y:S01]  /*11c0*/  UMOV UR38, URZ ;  /* 0x0000003f00267c82 */ /* 0x000fe20008000000 */
[----:B------:R-:W-:Y:S01]  /*11d0*/  UIADD3 UR4, UR4, 0x7f, URZ ;  /* 0x0000007f04047890 */ /* 0x000fe2000fffe03f */
[----:B------:R-:W-:-:S03]  /*11e0*/  UMOV UR39, URZ ;  /* 0x0000003f00277c82 */ /* 0x000fc60008000000 */
[----:B------:R-:W-:-:S04]  /*11f0*/  USHF.R.S32.HI UR5, URZ, 0x1f, UR4 ;  /* 0x0000001f3f057899 */ /* 0x000fc80008011404 */
[----:B------:R-:W-:-:S04]  /*1200*/  ULEA.HI UR5, UR5, UR4, URZ, 0x7 ;  /* 0x0000000405057291 */ /* 0x000fc8000f8f383f */
[----:B------:R-:W-:-:S12]  /*1210*/  USHF.R.S32.HI UR40, URZ, 0x7, UR5 ;  /* 0x000000073f287899 */ /* 0x000fd80008011405 */
.L_x_168:
[----:B------:R-:W-:Y:S01]  /*1220*/  LOP3.LUT R0, R18, 0x80, RZ, 0xc0, !PT ;  /* 0x0000008012007812 */ /* 0x000fe200078ec0ff */
[----:B------:R-:W3:Y:S01]  /*1230*/  S2UR UR7, SR_CgaCtaId ;  /* 0x00000000000779c3 */ /* 0x000ee20000008800 */
[----:B------:R-:W-:Y:S02]  /*1240*/  UMOV UR6, 0x400 ;  /* 0x0000040000067882 */ /* 0x000fe40000000000 */
[----:B------:R-:W-:-:S06]  /*1250*/  SHF.R.U32.HI R0, RZ, 0x7, R0 ;  /* 0x00000007ff007819 */ /* 0x000fcc0000011600 */
[----:B----4-:R-:W4:Y:S01]  /*1260*/  SHFL.IDX PT, R0, R0, RZ, 0x1f ;  /* 0x00001fff00007589 */ /* 0x010f2200000e0000 */
[----:B---3--:R-:W-:Y:S01]  /*1270*/  ULEA UR6, UR7, UR6, 0x18 ;  /* 0x0000000607067291 */ /* 0x008fe2000f8ec03f */
[----:B----4-:R-:W-:-:S13]  /*1280*/  R2UR UR4, R0 ;  /* 0x00000000000472ca */ /* 0x010fda00000e0000 */
[----:B------:R-:W-:-:S04]  /*1290*/  ULEA.HI UR5, UR4, UR4, URZ, 0x1 ;  /* 0x0000000404057291 */ /* 0x000fc8000f8f083f */
[----:B------:R-:W-:-:S04]  /*12a0*/  ULOP3.LUT UR5, UR5, 0x7fffe, URZ, 0xc0, !UPT ;  /* 0x0007fffe05057892 */ /* 0x000fc8000f8ec03f */
[----:B------:R-:W-:-:S03]  /*12b0*/  UIADD3 UR5, UR4, -UR5, URZ ;  /* 0x8000000504057290 */ /* 0x000fc6000fffe03f */
[----:B------:R-:W-:Y:S01]  /*12c0*/  ULDC UR4, c[0x0][0x28c] ;  /* 0x0000a30000047ab9 */ /* 0x000fe20000000800 */
[----:B------:R-:W-:Y:S01]  /*12d0*/  ULEA UR5, UR5, UR6, 0xd ;  /* 0x0000000605057291 */ /* 0x000fe2000f8e683f */
[----:B------:R-:W-:-:S03]  /*12e0*/  ISETP.LT.AND P0, PT, RZ, UR4, PT ;  /* 0x00000004ff007c0c */ /* 0x000fc6000bf01270 */
[----:B------:R-:W-:-:S04]  /*12f0*/  UIADD3 UR5, UR5, 0x100, URZ ;  /* 0x0000010005057890 */ /* 0x000fc8000fffe03f */
[----:B------:R-:W-:-:S04]  /*1300*/  USHF.R.U32.HI UR5, URZ, 0x4, UR5 ;  /* 0x000000043f057899 */ /* 0x000fc80008011605 */
[----:B------:R-:W-:-:S04]  /*1310*/  ULOP3.LUT UR5, UR5, 0x3fff, URZ, 0xc0, !UPT ;  /* 0x00003fff05057892 */ /* 0x000fc8000f8ec03f */
[----:B------:R-:W-:Y:S01]  /*1320*/  ULOP3.LUT UR41, UR5, 0x10000, URZ, 0xfc, !UPT ;  /* 0x0001000005297892 */ /* 0x000fe2000f8efc3f */
[----:B01----:R-:W-:Y:S11]  /*1330*/  @P0 BRA `(.L_x_17) ;  /* 0x0000000000400947 */ /* 0x003ff60003800000 */
[----:B------:R-:W-:Y:S01]  /*1340*/  MOV R0, 0x0 ;  /* 0x0000000000007802 */ /* 0x000fe20000000f00 */
[----:B------:R-:W-:Y:S01]  /*1350*/  ULDC.64 UR4, c[0x4][0x68] ;  /* 0x01001a0000047ab9 */ /* 0x000fe20000000a00 */
[----:B------:R-:W-:Y:S01]  /*1360*/  ULDC.64 UR6, c[0x4][0x8] ;  /* 0x0100020000067ab9 */ /* 0x000fe20000000a00 */
[----:B01----:R-:W-:Y:S01]  /*1370*/  IMAD.U32 R4, RZ, RZ, UR4 ;  /* 0x00000004ff047e24 */ /* 0x003fe2000f8e00ff */
[----:B------:R0:W1:Y:S01]  /*1380*/  LDC.64 R14, c[0x4][R0] ;  /* 0x01000000000e7b82 */ /* 0x0000620000000a00 */
[----:B------:R-:W-:Y:S01]  /*1390*/  IMAD.U32 R5, RZ, RZ, UR5 ;  /* 0x00000005ff057e24 */ /* 0x000fe2000f8e00ff */
[----:B------:R-:W-:Y:S01]  /*13a0*/  ULDC.64 UR4, c[0x4][0x70] ;  /* 0x01001c0000047ab9 */ /* 0x000fe20000000a00 */
[----:B------:R-:W-:Y:S02]  /*13b0*/  IMAD.U32 R10, RZ, RZ, UR6 ;  /* 0x00000006ff0a7e24 */ /* 0x000fe4000f8e00ff */
[----:B------:R-:W-:Y:S02]  /*13c0*/  IMAD.U32 R6, RZ, RZ, UR4 ;  /* 0x00000004ff067e24 */ /* 0x000fe4000f8e00ff */
[----:B------:R-:W-:-:S02]  /*13d0*/  IMAD.U32 R7, RZ, RZ, UR5 ;  /* 0x00000005ff077e24 */ /* 0x000fc4000f8e00ff */
[----:B------:R-:W-:Y:S02]  /*13e0*/  IMAD.U32 R11, RZ, RZ, UR7 ;  /* 0x00000007ff0b7e24 */ /* 0x000fe4000f8e00ff */
[----:B------:R-:W-:Y:S02]  /*13f0*/  IMAD.MOV.U32 R8, RZ, RZ, 0x1e1 ;  /* 0x000001e1ff087424 */ /* 0x000fe400078e00ff */
[----:B------:R-:W-:Y:S02]  /*1400*/  IMAD.MOV.U32 R12, RZ, RZ, 0x1 ;  /* 0x00000001ff0c7424 */ /* 0x000fe400078e00ff */
[----:B0-----:R-:W-:-:S07]  /*1410*/  IMAD.MOV.U32 R13, RZ, RZ, RZ ;  /* 0x000000ffff0d7224 */ /* 0x001fce00078e00ff */
[----:B------:R-:W-:-:S07]  /*1420*/  LEPC R20, `(.L_x_17) ;  /* 0x000000001014794e */ /* 0x000fce0000000000 */
[----:B-12--5:R-:W-:Y:S05]  /*1430*/  CALL.ABS.NOINC R14 ;  /* 0x000000000e007343 */ /* 0x026fea0003c00000 */
.L_x_17:
[----:B------:R-:W-:-:S04]  /*1440*/  LOP3.LUT R0, R19, 0x1, RZ, 0xfc, !PT ;  /* 0x0000000113007812 */ /* 0x000fc800078efcff */
[----:B------:R-:W-:-:S13]  /*1450*/  ISETP.NE.AND P0, PT, R0, 0x3, PT ;  /* 0x000000030000780c */ /* 0x000fda0003f05270 */
[----:B------:R-:W-:Y:S05]  /*1460*/  @!P0 BRA `(.L_x_18) ;  /* 0x0000000000048947 */ /* 0x000fea0003800000 */
[----:B------:R-:W-:Y:S01]  /*1470*/  BPT.TRAP 0x1 ;  /* 0x000000040000795c */ /* 0x000fe20000300000 */
.L_x_18:
[----:B------:R-:W3:Y:S01]  /*1480*/  S2UR UR5, SR_CgaCtaId ;  /* 0x00000000000579c3 */ /* 0x000ee20000008800 */
[----:B------:R-:W-:Y:S01]  /*1490*/  UMOV UR4, 0x400 ;  /* 0x0000040000047882 */ /* 0x000fe20000000000 */
[----:B------:R-:W-:Y:S02]  /*14a0*/  IMAD.U32 R0, RZ, RZ, UR38 ;  /* 0x00000026ff007e24 */ /* 0x000fe4000f8e00ff */
[----:B------:R-:W-:-:S03]  /*14b0*/  IMAD.U32 R3, RZ, RZ, UR39 ;  /* 0x00000027ff037e24 */ /* 0x000fc6000f8e00ff */
[----:B------:R-:W-:Y:S01]  /*14c0*/  SHF.L.U32 R0, R0, 0x1f, RZ ;  /* 0x0000001f00007819 */ /* 0x000fe200000006ff */
[----:B---3--:R-:W-:-:S06]  /*14d0*/  ULEA UR4, UR5, UR4, 0x18 ;  /* 0x0000000405047291 */ /* 0x008fcc000f8ec03f */
[----:B------:R-:W-:-:S04]  /*14e0*/  IMAD.U32 R6, RZ, RZ, UR4 ;  /* 0x00000004ff067e24 */ /* 0x000fc8000f8e00ff */
[----:B------:R-:W-:-:S04]  /*14f0*/  IMAD R3, R3, 0x8, R6 ;  /* 0x0000000803037824 */ /* 0x000fc800078e0206 */
[----:B------:R3:W4:Y:S01]  /*1500*/  SYNCS.PHASECHK.TRANS64.TRYWAIT P1, [R3+URZ], R0 ;  /* 0x00000000030075a7 */ /* 0x000722000802017f */
[----:B------:R-:W-:Y:S05]  /*1510*/  @!P0 BRA `(.L_x_19) ;  /* 0x0000000000048947 */ /* 0x000fea0003800000 */
[----:B------:R-:W-:Y:S01]  /*1520*/  BPT.TRAP 0x1 ;  /* 0x000000040000795c */ /* 0x000fe20000300000 */
.L_x_19:
[----:B----4-:R-:W-:Y:S05]  /*1530*/  @P1 BRA `(.L_x_20) ;  /* 0x0000000000081947 */ /* 0x010fea0003800000 */
[----:B------:R-:W4:Y:S02]  /*1540*/  SYNCS.PHASECHK.TRANS64.TRYWAIT P1, [R3+URZ], R0 ;  /* 0x00000000030075a7 */ /* 0x000f24000802017f */
[----:B----4-:R-:W-:Y:S05]  /*1550*/  @!P1 BRA `(.L_x_21) ;  /* 0x00000060000c9947 */ /* 0x010fea0003800000 */
.L_x_20:
[----:B------:R-:W-:-:S04]  /*1560*/  UISETP.LT.AND UP0, UPT, UR40, 0x1, UPT ;  /* 0x000000012800788c */ /* 0x000fc8000bf01270 */
[----:B------:R-:W-:-:S06]  /*1570*/  USEL UR4, UR40, 0x1, UP0 ;  /* 0x0000000128047887 */ /* 0x000fcc0008000000 */
[----:B---34-:R-:W-:Y:S01]  /*1580*/  IMAD.U32 R0, RZ, RZ, UR4 ;  /* 0x00000004ff007e24 */ /* 0x018fe2000f8e00ff */
[----:B------:R-:W-:Y:S05]  /*1590*/  WARPSYNC.ALL ;  /* 0x0000000000007948 */ /* 0x000fea0003800000 */
[----:B------:R-:W-:-:S04]  /*15a0*/  IADD3 R0, -R0, UR40, RZ ;  /* 0x0000002800007c10 */ /* 0x000fc8000fffe1ff */
[----:B------:R-:W-:Y:S02]  /*15b0*/  ISETP.GE.AND P1, PT, R0, 0x1, PT ;  /* 0x000000010000780c */ /* 0x000fe40003f26270 */
[----:B------:R-:W-:Y:S01]  /*15c0*/  R2UR UR4, R6 ;  /* 0x00000000060472ca */ /* 0x000fe200000e0000 */
[----:B------:R-:W-:Y:S01]  /*15d0*/  ULEA UR6, UR39, UR41, 0xb ;  /* 0x0000002927067291 */ /* 0x000fe2000f8e583f */
[----:B------:R-:W-:Y:S01]  /*15e0*/  WARPGROUP.ARRIVE ;  /* 0x00000000000079c5 */ /* 0x000fe20000000000 */
[----:B------:R-:W-:Y:S01]  /*15f0*/  UMOV UR9, 0x40000040 ;  /* 0x4000004000097882 */ /* 0x000fe20000000000 */
[----:B------:R-:W-:Y:S01]  /*1600*/  UMOV UR11, 0x40000040 ;  /* 0x40000040000b7882 */ /* 0x000fe20000000000 */
[----:B------:R-:W-:-:S03]  /*1610*/  UIADD3 UR7, UR6, 0x400, URZ ;  /* 0x0000040006077890 */ /* 0x000fc6000fffe03f */
[----:B------:R-:W-:-:S05]  /*1620*/  UMOV UR8, UR6 ;  /* 0x0000000600087c82 */ /* 0x000fca0008000000 */
[----:B------:R-:W-:-:S04]  /*1630*/  UIADD3 UR4, UR4, 0x28100, URZ ;  /* 0x0002810004047890 */ /* 0x000fc8000fffe03f */
[----:B------:R-:W-:-:S04]  /*1640*/  USHF.R.U32.HI UR4, URZ, 0x4, UR4 ;  /* 0x000000043f047899 */ /* 0x000fc80008011604 */
[----:B------:R-:W-:-:S04]  /*1650*/  ULOP3.LUT UR4, UR4, 0x3fff, URZ, 0xc0, !UPT ;  /* 0x00003fff04047892 */ /* 0x000fc8000f8ec03f */
[----:B------:R-:W-:-:S04]  /*1660*/  ULOP3.LUT UR4, UR4, 0x10000, URZ, 0xfc, !UPT ;  /* 0x0001000004047892 */ /* 0x000fc8000f8efc3f */
[----:B------:R-:W-:-:S07]  /*1670*/  ULEA UR5, UR39, UR4, 0x9 ;  /* 0x0000000427057291 */ /* 0x000fce000f8e483f */
[----:B------:R-:W-:Y:S02]  /*1680*/  UMOV UR10, UR5 ;  /* 0x00000005000a7c82 */ /* 0x000fe40008000000 */
[----:B------:R-:W-:Y:S01]  /*1690*/  IGMMA.64x64x32.S8.S8 R56, gdesc[UR8], RZ, !UPT, gsb0 ;  /* 0x01e00000083879f1 */ /* 0x000fe2000c0410ff */
[----:B------:R-:W-:Y:S01]  /*16a0*/  UMOV UR8, UR7 ;  /* 0x0000000700087c82 */ /* 0x000fe20008000000 */
[----:B------:R-:W-:Y:S01]  /*16b0*/  UMOV UR9, 0x40000040 ;  /* 0x4000004000097882 */ /* 0x000fe20000000000 */
[----:B------:R-:W-:Y:S01]  /*16c0*/  UIADD3 UR7, UR6, 0x402, URZ ;  /* 0x0000040206077890 */ /* 0x000fe2000fffe03f */
[----:B------:R-:W-:Y:S02]  /*16d0*/  WARPGROUP.DEPBAR.LE gsb0, 0x0 ;  /* 0x00008000000079c5 */ /* 0x000fe40000010000 */
[----:B------:R-:W-:-:S06]  /*16e0*/  WARPGROUP.ARRIVE ;  /* 0x00000000000079c5 */ /* 0x000fcc0000000000 */
[----:B------:R-:W-:Y:S01]  /*16f0*/  IGMMA.64x64x32.S8.S8 R24, gdesc[UR8], RZ, !UPT, gsb0 ;  /* 0x01e00000081879f1 */ /* 0x000fe2000c0410ff */
[----:B------:R-:W-:Y:S02]  /*1700*/  UIADD3 UR8, UR6, 0x2, URZ ;  /* 0x0000000206087890 */ /* 0x000fe4000fffe03f */
[----:B------:R-:W-:Y:S01]  /*1710*/  UIADD3 UR10, UR5, 0x2, URZ ;  /* 0x00000002050a7890 */ /* 0x000fe2000fffe03f */
[----:B------:R-:W-:Y:S01]  /*1720*/  UMOV UR9, 0x40000040 ;  /* 0x4000004000097882 */ /* 0x000fe20000000000 */
[----:B------:R-:W-:Y:S01]  /*1730*/  UMOV UR11, 0x40000040 ;  /* 0x40000040000b7882 */ /* 0x000fe20000000000 */
[----:B------:R-:W-:Y:S02]  /*1740*/  WARPGROUP.DEPBAR.LE gsb0, 0x0 ;  /* 0x00008000000079c5 */ /* 0x000fe40000010000 */
[----:B------:R-:W-:-:S06]  /*1750*/  WARPGROUP.ARRIVE ;  /* 0x00000000000079c5 */ /* 0x000fcc0000000000 */
[----:B------:R-:W-:Y:S01]  /*1760*/  IGMMA.64x64x32.S8.S8 R56, gdesc[UR8], R56, gsb0 ;  /* 0x01e00000083879f1 */ /* 0x000fe20008041038 */
[----:B------:R-:W-:Y:S01]  /*1770*/  UMOV UR8, UR7 ;  /* 0x0000000700087c82 */ /* 0x000fe20008000000 */
[----:B------:R-:W-:Y:S01]  /*1780*/  UMOV UR9, 0x40000040 ;  /* 0x4000004000097882 */ /* 0x000fe20000000000 */
[----:B------:R-:W-:Y:S01]  /*1790*/  UIADD3 UR7, UR6, 0x404, URZ ;  /* 0x0000040406077890 */ /* 0x000fe2000fffe03f */
[----:B------:R-:W-:Y:S02]  /*17a0*/  WARPGROUP.DEPBAR.LE gsb0, 0x0 ;  /* 0x00008000000079c5 */ /* 0x000fe40000010000 */
[----:B------:R-:W-:-:S06]  /*17b0*/  WARPGROUP.ARRIVE ;  /* 0x00000000000079c5 */ /* 0x000fcc0000000000 */
[----:B------:R-:W-:Y:S01]  /*17c0*/  IGMMA.64x64x32.S8.S8 R24, gdesc[UR8], R24, gsb0 ;  /* 0x01e00000081879f1 */ /* 0x000fe20008041018 */
        /* <DEDUP_REMOVED lines=9> */
[----:B------:R-:W-:Y:S02]  /*1860*/  WARPGROUP.DEPBAR.LE gsb0, 0x0 ;  /* 0x00008000000079c5 */ /* 0x000fe40000010000 */
[----:B------:R-:W-:-:S06]  /*1870*/  WARPGROUP.ARRIVE ;  /* 0x00000000000079c5 */ /* 0x000fcc0000000000 */
[----:B------:R-:W-:Y:S01]  /*1880*/  IGMMA.64x64x32.S8.S8 R24, gdesc[UR8], R24, gsb0 ;  /* 0x01e00000081879f1 */ /* 0x000fe20008041018 */
[----:B------:R-:W-:Y:S02]  /*1890*/  UIADD3 UR8, UR6, 0x6, URZ ;  /* 0x0000000606087890 */ /* 0x000fe4000fffe03f */
[----:B------:R-:W-:Y:S01]  /*18a0*/  UIADD3 UR10, UR5, 0x6, URZ ;  /* 0x00000006050a7890 */ /* 0x000fe2000fffe03f */
[----:B------:R-:W-:Y:S01]  /*18b0*/  UMOV UR9, 0x40000040 ;  /* 0x4000004000097882 */ /* 0x000fe20000000000 */
[----:B------:R-:W-:Y:S01]  /*18c0*/  UMOV UR11, 0x40000040 ;  /* 0x40000040000b7882 */ /* 0x000fe20000000000 */
[----:B------:R-:W-:Y:S01]  /*18d0*/  UIADD3 UR6, UR6, 0x406, URZ ;  /* 0x0000040606067890 */ /* 0x000fe2000fffe03f */
[----:B------:R-:W-:Y:S02]  /*18e0*/  WARPGROUP.DEPBAR.LE gsb0, 0x0 ;  /* 0x00008000000079c5 */ /* 0x000fe40000010000 */
[----:B------:R-:W-:-:S06]  /*18f0*/  WARPGROUP.ARRIVE ;  /* 0x00000000000079c5 */ /* 0x000fcc0000000000 */
[----:B------:R-:W-:Y:S01]  /*1900*/  IGMMA.64x64x32.S8.S8 R56, gdesc[UR8], R56, gsb0 ;  /* 0x01e00000083879f1 */ /* 0x000fe20008041038 */
[----:B------:R-:W-:Y:S01]  /*1910*/  UMOV UR8, UR6 ;  /* 0x0000000600087c82 */ /* 0x000fe20008000000 */
[----:B------:R-:W-:Y:S01]  /*1920*/  UMOV UR9, 0x40000040 ;  /* 0x4000004000097882 */ /* 0x000fe20000000000 */
[----:B------:R-:W-:Y:S02]  /*1930*/  WARPGROUP.DEPBAR.LE gsb0, 0x0 ;  /* 0x00008000000079c5 */ /* 0x000fe40000010000 */
[----:B------:R-:W-:-:S06]  /*1940*/  WARPGROUP.ARRIVE ;  /* 0x00000000000079c5 */ /* 0x000fcc0000000000 */
[----:B------:R-:W-:Y:S03]  /*1950*/  IGMMA.64x64x32.S8.S8 R24, gdesc[UR8], R24, gsb0 ;  /* 0x01e00000081879f1 */ /* 0x000fe60008041018 */
[----:B------:R-:W-:Y:S02]  /*1960*/  WARPGROUP.DEPBAR.LE gsb0, 0x0 ;  /* 0x00008000000079c5 */ /* 0x000fe40000010000 */
[----:B------:R-:W-:Y:S05]  /*1970*/  @!P1 BRA `(.L_x_22) ;  /* 0x0000000400849947 */ /* 0x000fea0003800000 */
[----:B------:R-:W-:Y:S02]  /*1980*/  UIADD3 UR5, UR39, 0x1, URZ ;  /* 0x0000000127057890 */ /* 0x000fe4000fffe03f */
[----:B------:R-:W-:Y:S02]  /*1990*/  IMAD.U32 R3, RZ, RZ, UR39 ;  /* 0x00000027ff037e24 */ /* 0x000fe4000f8e00ff */
[----:B------:R-:W-:-:S04]  /*19a0*/  UISETP.NE.AND UP0, UPT, UR5, 0x5, UPT ;  /* 0x000000050500788c */ /* 0x000fc8000bf05270 */
[----:B------:R-:W-:Y:S02]  /*19b0*/  USEL UR6, URZ, 0x1, UP0 ;  /* 0x000000013f067887 */ /* 0x000fe40008000000 */
[----:B------:R-:W-:Y:S02]  /*19c0*/  USEL UR5, UR5, URZ, UP0 ;  /* 0x0000003f05057287 */ /* 0x000fe40008000000 */
[----:B------:R-:W-:-:S06]  /*19d0*/  ULOP3.LUT UR6, UR38, UR6, URZ, 0x3c, !UPT ;  /* 0x0000000626067292 */ /* 0x000fcc000f8e3c3f */
[----:B------:R-:W-:-:S07]  /*19e0*/  IMAD.U32 R7, RZ, RZ, UR6 ;  /* 0x00000006ff077e24 */ /* 0x000fce000f8e00ff */
.L_x_29:
[----:B------:R-:W-:Y:S05]  /*19f0*/  @!P0 BRA `(.L_x_23) ;  /* 0x0000000000048947 */ /* 0x000fea0003800000 */
[----:B------:R-:W-:Y:S01]  /*1a00*/  BPT.TRAP 0x1 ;  /* 0x000000040000795c */ /* 0x000fe20000300000 */
.L_x_23:
[----:B------:R-:W3:Y:S01]  /*1a10*/  S2UR UR7, SR_CgaCtaId ;  /* 0x00000000000779c3 */ /* 0x000ee20000008800 */
[----:B------:R-:W-:Y:S01]  /*1a20*/  UMOV UR6, 0x400 ;  /* 0x0000040000067882 */ /* 0x000fe20000000000 */
[----:B01----:R-:W-:Y:S01]  /*1a30*/  IMAD.U32 R5, RZ, RZ, UR5 ;  /* 0x00000005ff057e24 */ /* 0x003fe2000f8e00ff */
[----:B------:R-:W-:Y:S01]  /*1a40*/  SHF.L.U32 R4, R7, 0x1f, RZ ;  /* 0x0000001f07047819 */ /* 0x000fe200000006ff */
[----:B---3--:R-:W-:-:S06]  /*1a50*/  ULEA UR6, UR7, UR6, 0x18 ;  /* 0x0000000607067291 */ /* 0x008fcc000f8ec03f */
[----:B------:R-:W-:-:S04]  /*1a60*/  IMAD.U32 R6, RZ, RZ, UR6 ;  /* 0x00000006ff067e24 */ /* 0x000fc8000f8e00ff */
[----:B------:R-:W-:-:S04]  /*1a70*/  IMAD R5, R5, 0x8, R6 ;  /* 0x0000000805057824 */ /* 0x000fc800078e0206 */
[----:B------:R0:W1:Y:S01]  /*1a80*/  SYNCS.PHASECHK.TRANS64.TRYWAIT P1, [R5+URZ], R4 ;  /* 0x00000004050075a7 */ /* 0x000062000802017f */
[----:B------:R-:W-:Y:S05]  /*1a90*/  @!P0 BRA `(.L_x_24) ;  /* 0x0000000000048947 */ /* 0x000fea0003800000 */
[----:B------:R-:W-:Y:S01]  /*1aa0*/  BPT.TRAP 0x1 ;  /* 0x000000040000795c */ /* 0x000fe20000300000 */
.L_x_24:
[----:B-1----:R-:W-:Y:S05]  /*1ab0*/  @P1 BRA `(.L_x_25) ;  /* 0x0000000000081947 */ /* 0x002fea0003800000 */
[----:B------:R-:W1:Y:S02]  /*1ac0*/  SYNCS.PHASECHK.TRANS64.TRYWAIT P1, [R5+URZ], R4 ;  /* 0x00000004050075a7 */ /* 0x000e64000802017f */
[----:B-1----:R-:W-:Y:S05]  /*1ad0*/  @!P1 BRA `(.L_x_26) ;  /* 0x0000005800c09947 */ /* 0x002fea0003800000 */
.L_x_25:
[----:B------:R-:W-:Y:S01]  /*1ae0*/  ULEA UR6, UR5, UR4, 0x9 ;  /* 0x0000000405067291 */ /* 0x000fe2000f8e483f */
[----:B------:R-:W-:Y:S01]  /*1af0*/  WARPGROUP.ARRIVE ;  /* 0x00000000000079c5 */ /* 0x000fe20000000000 */
[----:B------:R-:W-:Y:S01]  /*1b00*/  ULEA UR7, UR5, UR41, 0xb ;  /* 0x0000002905077291 */ /* 0x000fe2000f8e583f */
[----:B------:R-:W-:Y:S01]  /*1b10*/  UMOV UR11, 0x40000040 ;  /* 0x40000040000b7882 */ /* 0x000fe20000000000 */
[----:B------:R-:W-:Y:S02]  /*1b20*/  UMOV UR9, 0x40000040 ;  /* 0x4000004000097882 */ /* 0x000fe40000000000 */
[----:B------:R-:W-:Y:S01]  /*1b30*/  UIADD3 UR12, UR7, 0x400, URZ ;  /* 0x00000400070c7890 */ /* 0x000fe2000fffe03f */
[----:B------:R-:W-:Y:S02]  /*1b40*/  UMOV UR10, UR6 ;  /* 0x00000006000a7c82 */ /* 0x000fe40008000000 */
[----:B------:R-:W-:Y:S02]  /*1b50*/  UMOV UR8, UR7 ;  /* 0x0000000700087c82 */ /* 0x000fe40008000000 */
[----:B------:R-:W-:Y:S01]  /*1b60*/  IGMMA.64x64x32.S8.S8 R56, gdesc[UR8], R56, gsb0 ;  /* 0x01e00000083879f1 */ /* 0x000fe20008041038 */
[----:B------:R-:W-:Y:S01]  /*1b70*/  UMOV UR9, 0x40000040 ;  /* 0x4000004000097882 */ /* 0x000fe20000000000 */
[----:B------:R-:W-:Y:S01]  /*1b80*/  UMOV UR8, UR12 ;  /* 0x0000000c00087c82 */ /* 0x000fe20008000000 */
[----:B------:R-:W-:Y:S01]  /*1b90*/  UIADD3 UR12, UR7, 0x402, URZ ;  /* 0x00000402070c7890 */ /* 0x000fe2000fffe03f */
[----:B------:R-:W-:-:S02]  /*1ba0*/  WARPGROUP.DEPBAR.LE gsb0, 0x0 ;  /* 0x00008000000079c5 */ /* 0x000fc40000010000 */
        /* <DEDUP_REMOVED lines=42> */
[----:B------:R-:W-:Y:S01]  /*1e50*/  BPT.TRAP 0x1 ;  /* 0x000000040000795c */ /* 0x000fe20000300000 */
.L_x_27:
[----:B------:R-:W-:-:S13]  /*1e60*/  ISETP.NE.AND P1, PT, R23, RZ, PT ;  /* 0x000000ff1700720c */ /* 0x000fda0003f25270 */
[----:B01----:R-:W-:-:S04]  /*1e70*/  @P1 IMAD R4, R3, 0x8, R6 ;  /* 0x0000000803041824 */ /* 0x003fc800078e0206 */
[----:B------:R-:W-:-:S05]  /*1e80*/  @P1 VIADD R5, R4, 0x28 ;  /* 0x0000002804051836 */ /* 0x000fca0000000000 */
[----:B------:R-:W-:-:S04]  /*1e90*/  @P1 PRMT R5, R22, 0x654, R5 ;  /* 0x0000065416051816 */ /* 0x000fc80000000005 */
[----:B------:R0:W-:Y:S01]  /*1ea0*/  @P1 SYNCS.ARRIVE.TRANS64.RED.A1T0 RZ, [R5+URZ], RZ ;  /* 0x000000ff05ff19a7 */ /* 0x0001e2000810043f */
[----:B------:R-:W-:-:S13]  /*1eb0*/  ISETP.GT.U32.AND P1, PT, R19, 0x1, PT ;  /* 0x000000011300780c */ /* 0x000fda0003f24070 */
[----:B0-----:R-:W-:Y:S05]  /*1ec0*/  @P1 BRA `(.L_x_28) ;  /* 0x0000000000041947 */ /* 0x001fea0003800000 */
[----:B------:R-:W-:Y:S01]  /*1ed0*/  BPT.TRAP 0x1 ;  /* 0x000000040000795c */ /* 0x000fe20000300000 */
.L_x_28:
[----:B------:R-:W-:Y:S01]  /*1ee0*/  UIADD3 UR5, UR5, 0x1, URZ ;  /* 0x0000000105057890 */ /* 0x000fe2000fffe03f */
[C---:B------:R-:W-:Y:S01]  /*1ef0*/  ISETP.GT.AND P2, PT, R0.reuse, 0x1, PT ;  /* 0x000000010000780c */ /* 0x040fe20003f44270 */
[----:B------:R-:W-:Y:S02]  /*1f00*/  VIADD R3, R3, 0x1 ;  /* 0x0000000103037836 */ /* 0x000fe40000000000 */
[----:B------:R-:W-:Y:S01]  /*1f10*/  UISETP.NE.AND UP0, UPT, UR5, 0x5, UPT ;  /* 0x000000050500788c */ /* 0x000fe2000bf05270 */
[----:B------:R-:W-:Y:S02]  /*1f20*/  VIADD R0, R0, 0xffffffff ;  /* 0xffffffff00007836 */ /* 0x000fe40000000000 */
[C---:B------:R-:W-:Y:S01]  /*1f30*/  ISETP.NE.AND P1, PT, R3.reuse, 0x5, PT ;  /* 0x000000050300780c */ /* 0x040fe20003f25270 */
[----:B------:R-:W-:Y:S02]  /*1f40*/  USEL UR6, URZ, 0x1, UP0 ;  /* 0x000000013f067887 */ /* 0x000fe40008000000 */
[----:B------:R-:W-:Y:S01]  /*1f50*/  USEL UR5, UR5, URZ, UP0 ;  /* 0x0000003f05057287 */ /* 0x000fe20008000000 */
[----:B------:R-:W-:-:S03]  /*1f60*/  SEL R3, R3, RZ, P1 ;  /* 0x000000ff03037207 */ /* 0x000fc60000800000 */
[----:B------:R-:W-:Y:S01]  /*1f70*/  LOP3.LUT R7, R7, UR6, RZ, 0x3c, !PT ;  /* 0x0000000607077c12 */ /* 0x000fe2000f8e3cff */
[----:B------:R-:W-:Y:S07]  /*1f80*/  @P2 BRA `(.L_x_29) ;  /* 0xfffffff800982947 */ /* 0x000fee000383ffff */
.L_x_22:
[----:B------:R-:W3:Y:S02]  /*1f90*/  LDC R0, c[0x0][0x28c] ;  /* 0x0000a300ff007b82 */ /* 0x000ee40000000800 */
[----:B---3--:R-:W-:-:S13]  /*1fa0*/  ISETP.GE.AND P1, PT, R0, 0x1, PT ;  /* 0x000000010000780c */ /* 0x008fda0003f26270 */
[----:B------:R-:W-:Y:S05]  /*1fb0*/  @!P1 BRA `(.L_x_30) ;  /* 0x0000000000509947 */ /* 0x000fea0003800000 */
[----:B------:R-:W-:Y:S05]  /*1fc0*/  @!P0 BRA `(.L_x_31) ;  /* 0x0000000000048947 */ /* 0x000fea0003800000 */
[----:B------:R-:W-:Y:S01]  /*1fd0*/  BPT.TRAP 0x1 ;  /* 0x000000040000795c */ /* 0x000fe20000300000 */
.L_x_31:
[----:B------:R-:W-:Y:S01]  /*1fe0*/  ISETP.NE.AND P0, PT, R23, RZ, PT ;  /* 0x000000ff1700720c */ /* 0x000fe20003f05270 */
[----:B------:R-:W-:Y:S01]  /*1ff0*/  BSSY B0, `(.L_x_32) ;  /* 0x000000e000007945 */ /* 0x000fe20003800000 */
[----:B------:R-:W-:-:S11]  /*2000*/  ISETP.GT.U32.AND P1, PT, R19, 0x1, PT ;  /* 0x000000011300780c */ /* 0x000fd60003f24070 */
[----:B------:R-:W-:Y:S05]  /*2010*/  @!P0 BRA `(.L_x_33) ;  /* 0x00000000002c8947 */ /* 0x000fea0003800000 */
[----:B------:R-:W-:-:S04]  /*2020*/  UISETP.LT.AND UP0, UPT, UR40, 0x1, UPT ;  /* 0x000000012800788c */ /* 0x000fc8000bf01270 */
[----:B------:R-:W-:-:S04]  /*2030*/  USEL UR6, UR40, 0x1, UP0 ;  /* 0x0000000128067887 */ /* 0x000fc80008000000 */
[----:B------:R-:W-:-:S04]  /*2040*/  UIADD3 UR6, UR39, UR40, -UR6 ;  /* 0x0000002827067290 */ /* 0x000fc8000fffe806 */
[----:B------:R-:W-:-:S04]  /*2050*/  UIMAD.WIDE.U32 UR4, UR6, -0x33333333, URZ ;  /* 0xcccccccd060478a5 */ /* 0x000fc8000f8e003f */
[----:B------:R-:W-:-:S04]  /*2060*/  USHF.R.U32.HI UR4, URZ, 0x2, UR5 ;  /* 0x000000023f047899 */ /* 0x000fc80008011605 */
[----:B------:R-:W-:-:S06]  /*2070*/  UIMAD UR6, UR4, -0x5, UR6 ;  /* 0xfffffffb040678a4 */ /* 0x000fcc000f8e0206 */
[----:B------:R-:W-:-:S04]  /*2080*/  IMAD.U32 R3, RZ, RZ, UR6 ;  /* 0x00000006ff037e24 */ /* 0x000fc8000f8e00ff */
[----:B------:R-:W-:-:S04]  /*2090*/  IMAD R0, R3, 0x8, R6 ;  /* 0x0000000803007824 */ /* 0x000fc800078e0206 */
[----:B------:R-:W-:-:S05]  /*20a0*/  VIADD R3, R0, 0x28 ;  /* 0x0000002800037836 */ /* 0x000fca0000000000 */
[----:B------:R-:W-:-:S04]  /*20b0*/  PRMT R3, R22, 0x654, R3 ;  /* 0x0000065416037816 */ /* 0x000fc80000000003 */
[----:B------:R3:W-:Y:S03]  /*20c0*/  SYNCS.ARRIVE.TRANS64.RED.A1T0 RZ, [R3+URZ], RZ ;  /* 0x000000ff03ff79a7 */ /* 0x0007e6000810043f */
.L_x_33:
[----:B------:R-:W-:Y:S05]  /*20d0*/  BSYNC B0 ;  /* 0x0000000000007941 */ /* 0x000fea0003800000 */
.L_x_32:
[----:B------:R-:W-:Y:S05]  /*20e0*/  @P1 BRA `(.L_x_30) ;  /* 0x0000000000041947 */ /* 0x000fea0003800000 */
[----:B------:R-:W-:Y:S01]  /*20f0*/  BPT.TRAP 0x1 ;  /* 0x000000040000795c */ /* 0x000fe20000300000 */
.L_x_30:
[----:B------:R-:W4:Y:S01]  /*2100*/  LDC R6, c[0x0][0x288] ;  /* 0x0000a200ff067b82 */ /* 0x000f220000000800 */
[----:B------:R-:W-:Y:S01]  /*2110*/  IMAD.SHL.U32 R93, R93, 0x40, RZ ;  /* 0x000000405d5d7824 */ /* 0x000fe200078e00ff */
[----:B------:R-:W-:Y:S01]  /*2120*/  UIADD3 UR39, UR40, UR39, URZ ;  /* 0x0000002728277290 */ /* 0x000fe2000fffe03f */
[--C-:B------:R-:W-:Y:S01]  /*2130*/  SHF.R.U32.HI R0, RZ, 0x2, R18.reuse ;  /* 0x00000002ff007819 */ /* 0x100fe20000011612 */
[----:B------:R-:W-:Y:S01]  /*2140*/  IMAD.SHL.U32 R9, R92, 0x100, RZ ;  /* 0x000001005c097824 */ /* 0x000fe200078e00ff */
[C---:B01----:R-:W-:Y:S01]  /*2150*/  LOP3.LUT R4, R18.reuse, 0x60, RZ, 0xc0, !PT ;  /* 0x0000006012047812 */ /* 0x043fe200078ec0ff */
[----:B------:R-:W-:Y:S01]  /*2160*/  UISETP.GT.U32.AND UP0, UPT, UR39, 0x4, UPT ;  /* 0x000000042700788c */ /* 0x000fe2000bf04070 */
[----:B------:R-:W-:Y:S01]  /*2170*/  SHF.R.U32.HI R5, RZ, 0x7, R18 ;  /* 0x00000007ff057819 */ /* 0x000fe20000011612 */
[----:B------:R-:W-:Y:S01]  /*2180*/  IMAD.SHL.U32 R14, R18, 0x2, RZ ;  /* 0x00000002120e7824 */ /* 0x000fe200078e00ff */
[----:B---3--:R-:W-:Y:S01]  /*2190*/  LOP3.LUT R3, R0, 0x7, RZ, 0xc0, !PT ;  /* 0x0000000700037812 */ /* 0x008fe200078ec0ff */
[----:B------:R-:W-:Y:S01]  /*21a0*/  ULDC UR7, c[0x0][0x284] ;  /* 0x0000a10000077ab9 */ /* 0x000fe20000000800 */
[----:B------:R-:W-:Y:S01]  /*21b0*/  SHF.R.U32.HI R8, RZ, 0x1, R4 ;  /* 0x00000001ff087819 */ /* 0x000fe20000011604 */
[----:B------:R-:W-:Y:S01]  /*21c0*/  UISETP.LT.U32.AND UP0, UPT, UR40, 0x5, UP0 ;  /* 0x000000052800788c */ /* 0x000fe20008701070 */
[----:B------:R-:W-:Y:S01]  /*21d0*/  LOP3.LUT R0, R5, 0x1, RZ, 0xc0, !PT ;  /* 0x0000000105007812 */ /* 0x000fe200078ec0ff */
[----:B------:R-:W-:Y:S01]  /*21e0*/  UISETP.GE.U32.AND UP1, UPT, UR40, 0x5, UPT ;  /* 0x000000052800788c */ /* 0x000fe2000bf26070 */
[----:B------:R-:W-:Y:S01]  /*21f0*/  IADD3 R5, RZ, -R8, -R3 ;  /* 0x80000008ff057210 */ /* 0x000fe20007ffe803 */
[----:B------:R-:W-:Y:S01]  /*2200*/  ULDC.64 UR8, c[0x0][0x5d0] ;  /* 0x0001740000087ab9 */ /* 0x000fe20000000a00 */
[----:B------:R-:W-:Y:S01]  /*2210*/  SHF.R.S32.HI R96, RZ, 0x1f, R88 ;  /* 0x0000001fff607819 */ /* 0x000fe20000011458 */
[----:B------:R-:W-:Y:S01]  /*2220*/  IMAD.SHL.U32 R10, R0, 0x40, RZ ;  /* 0x00000040000a7824 */ /* 0x000fe200078e00ff */
[----:B------:R-:W-:Y:S01]  /*2230*/  LOP3.LUT R4, R18, 0x3, RZ, 0xc0, !PT ;  /* 0x0000000312047812 */ /* 0x000fe200078ec0ff */
[----:B------:R-:W-:Y:S01]  /*2240*/  UIMAD.WIDE.U32 UR4, UR39, -0x33333333, URZ ;  /* 0xcccccccd270478a5 */ /* 0x000fe2000f8e003f */
[C---:B------:R-:W-:Y:S01]  /*2250*/  LOP3.LUT R14, R93.reuse, 0x6, R14, 0xf8, !PT ;  /* 0x000000065d0e7812 */ /* 0x040fe200078ef80e */
[----:B------:R-:W-:Y:S01]  /*2260*/  USEL UR6, URZ, 0x1, !UP0 ;  /* 0x000000013f067887 */ /* 0x000fe2000c000000 */
[----:B------:R-:W-:Y:S01]  /*2270*/  IMAD R102, R0, -0x40, R5 ;  /* 0xffffffc000667824 */ /* 0x000fe200078e0205 */
[----:B----4-:R-:W-:Y:S01]  /*2280*/  ISETP.GE.AND P0, PT, R93, R6, PT ;  /* 0x000000065d00720c */ /* 0x010fe20003f06270 */
[----:B------:R-:W-:Y:S01]  /*2290*/  IMAD R7, R96, UR8, RZ ;  /* 0x0000000860077c24 */ /* 0x000fe2000f8e02ff */
[----:B------:R-:W-:Y:S01]  /*22a0*/  SHF.R.S32.HI R15, RZ, 0x1f, R14 ;  /* 0x0000001fff0f7819 */ /* 0x000fe2000001140e */
[----:B------:R-:W-:Y:S01]  /*22b0*/  IMAD R0, R4, -0x2, R6 ;  /* 0xfffffffe04007824 */ /* 0x000fe200078e0206 */
[C---:B------:R-:W-:Y:S01]  /*22c0*/  ISETP.GE.OR P0, PT, R9.reuse, UR7, P0 ;  /* 0x0000000709007c0c */ /* 0x040fe20008706670 */
[----:B------:R-:W-:Y:S01]  /*22d0*/  IMAD.WIDE R4, R92, 0x100, RZ ;  /* 0x000001005c047825 */ /* 0x000fe200078e02ff */
[----:B------:R-:W-:Y:S01]  /*22e0*/  USHF.R.U32.HI UR4, URZ, 0x2, UR5 ;  /* 0x000000023f047899 */ /* 0x000fe20008011605 */
[----:B------:R-:W-:Y:S01]  /*22f0*/  LOP3.LUT R3, R10, 0x40, R3, 0xe2, !PT ;  /* 0x000000400a037812 */ /* 0x000fe200078ee203 */
[----:B------:R-:W-:Y:S01]  /*2300*/  ULOP3.LUT UR38, UR38, UR6, URZ, 0x3c, !UPT ;  /* 0x0000000626267292 */ /* 0x000fe2000f8e3c3f */
[C---:B------:R-:W-:Y:S01]  /*2310*/  IMAD R11, R88.reuse, UR9, R7 ;  /* 0x00000009580b7c24 */ /* 0x040fe2000f8e0207 */
[----:B------:R-:W-:Y:S01]  /*2320*/  UIMAD UR39, UR4, -0x5, UR39 ;  /* 0xfffffffb042778a4 */ /* 0x000fe2000f8e0227 */
[----:B------:R-:W-:Y:S01]  /*2330*/  IMAD.WIDE.U32 R6, R88, UR8, R14 ;  /* 0x0000000858067c25 */ /* 0x000fe2000f8e000e */
[----:B------:R-:W-:Y:S01]  /*2340*/  @UP1 ULOP3.LUT UR38, UR38, 0x1, UR4, 0x78, !UPT ;  /* 0x0000000126261892 */ /* 0x000fe2000f8e7804 */
[----:B------:R-:W-:-:S02]  /*2350*/  IADD3 R102, -R9, UR7, R102 ;  /* 0x0000000709667c10 */ /* 0x000fc4000fffe166 */
[----:B------:R-:W-:Y:S01]  /*2360*/  LOP3.LUT R107, R4, R3, R8, 0xfe, !PT ;  /* 0x00000003046b7212 */ /* 0x000fe200078efe08 */
[----:B------:R-:W-:Y:S02]  /*2370*/  IMAD.IADD R3, R0, 0x1, -R93 ;  /* 0x0000000100037824 */ /* 0x000fe400078e0a5d */
[----:B------:R-:W-:Y:S02]  /*2380*/  IMAD.IADD R7, R7, 0x1, R11 ;  /* 0x0000000107077824 */ /* 0x000fe400078e020b */
[----:B------:R-:W-:Y:S01]  /*2390*/  IMAD.MOV.U32 R0, RZ, RZ, -0x1 ;  /* 0xffffffffff007424 */ /* 0x000fe200078e00ff */
[----:B------:R-:W-:Y:S06]  /*23a0*/  @P0 BRA `(.L_x_34) ;  /* 0x0000003000f40947 */ /* 0x000fec0003800000 */
[----:B------:R-:W0:Y:S01]  /*23b0*/  LDC.64 R20, c[0x0][0x5c8] ;  /* 0x00017200ff147b82 */ /* 0x000e220000000a00 */
[----:B------:R-:W-:Y:S01]  /*23c0*/  ULDC.64 UR4, c[0x0][0x5c0] ;  /* 0x0001700000047ab9 */ /* 0x000fe20000000a00 */
[----:B------:R-:W-:Y:S01]  /*23d0*/  BSSY B0, `(.L_x_34) ;  /* 0x000033a000007945 */ /* 0x000fe20003800000 */
[-C--:B0-----:R-:W-:Y:S01]  /*23e0*/  IMAD R8, R5, R20.reuse, RZ ;  /* 0x0000001405087224 */ /* 0x081fe200078e02ff */
[----:B------:R-:W-:Y:S01]  /*23f0*/  SHF.L.U64.HI R13, R20, 0x7, R21 ;  /* 0x00000007140d7819 */ /* 0x000fe20000010215 */
[----:B------:R-:W-:-:S04]  /*2400*/  IMAD.WIDE.U32 R6, R107, R20, R6 ;  /* 0x000000146b067225 */ /* 0x000fc800078e0006 */
[----:B------:R-:W-:Y:S01]  /*2410*/  IMAD R9, R107, R21, R8 ;  /* 0x000000156b097224 */ /* 0x000fe200078e0208 */
[----:B------:R-:W-:Y:S01]  /*2420*/  IADD3 R94, P0, R6, UR4, RZ ;  /* 0x00000004065e7c10 */ /* 0x000fe2000ff1e0ff */
[C---:B------:R-:W-:Y:S02]  /*2430*/  IMAD.SHL.U32 R11, R20.reuse, 0x80, RZ ;  /* 0x00000080140b7824 */ /* 0x040fe400078e00ff */
[----:B------:R-:W-:Y:S01]  /*2440*/  IMAD.IADD R9, R7, 0x1, R9 ;  /* 0x0000000107097824 */ /* 0x000fe200078e0209 */
[-C--:B------:R-:W-:Y:S02]  /*2450*/  LEA R6, P1, R20, R94.reuse, 0x3 ;  /* 0x0000005e14067211 */ /* 0x080fe400078218ff */
[----:B------:R-:W-:Y:S02]  /*2460*/  IADD3 R8, P2, R11, R94, RZ ;  /* 0x0000005e0b087210 */ /* 0x000fe40007f5e0ff */
[----:B------:R-:W-:Y:S02]  /*2470*/  IADD3.X R95, R9, UR5, RZ, P0, !PT ;  /* 0x00000005095f7c10 */ /* 0x000fe400087fe4ff */
[----:B-----5:R-:W-:-:S02]  /*2480*/  ISETP.NE.AND P0, PT, R90, RZ, PT ;  /* 0x000000ff5a00720c */ /* 0x020fc40003f05270 */
[----:B------:R-:W-:Y:S01]  /*2490*/  LEA.HI.X R7, R20, R95, R21, 0x3, P1 ;  /* 0x0000005f14077211 */ /* 0x000fe200008f1c15 */
[----:B------:R-:W-:Y:S01]  /*24a0*/  IMAD.X R9, R13, 0x1, R95, P2 ;  /* 0x000000010d097824 */ /* 0x000fe200010e065f */
[----:B------:R-:W-:-:S05]  /*24b0*/  IADD3 R10, P1, R11, R6, RZ ;  /* 0x000000060b0a7210 */ /* 0x000fca0007f3e0ff */
[----:B------:R-:W-:-:S04]  /*24c0*/  IMAD.X R11, R13, 0x1, R7, P1 ;  /* 0x000000010d0b7824 */ /* 0x000fc800008e0607 */
[----:B------:R-:W-:Y:S05]  /*24d0*/  @!P0 BRA `(.L_x_35) ;  /* 0x0000002400948947 */ /* 0x000fea0003800000 */
[----:B------:R-:W0:Y:S01]  /*24e0*/  LDC.64 R92, c[0x0][0x5b0] ;  /* 0x00016c00ff5c7b82 */ /* 0x000e220000000a00 */
[----:B------:R-:W-:Y:S01]  /*24f0*/  ULDC.64 UR4, c[0x0][0x5b8] ;  /* 0x00016e0000047ab9 */ /* 0x000fe20000000a00 */
[----:B------:R-:W-:Y:S01]  /*2500*/  ISETP.GE.AND P0, PT, R102, 0x1, PT ;  /* 0x000000016600780c */ /* 0x000fe20003f06270 */
[----:B------:R-:W-:Y:S01]  /*2510*/  IMAD R21, R96, UR4, RZ ;  /* 0x0000000460157c24 */ /* 0x000fe2000f8e02ff */
[----:B------:R-:W-:Y:S01]  /*2520*/  BSSY B1, `(.L_x_36) ;  /* 0x0000010000017945 */ /* 0x000fe20003800000 */
[C---:B------:R-:W-:Y:S01]  /*2530*/  IMAD.WIDE.U32 R14, R88.reuse, UR4, R14 ;  /* 0x00000004580e7c25 */ /* 0x040fe2000f8e000e */
[----:B------:R-:W-:Y:S02]  /*2540*/  ISETP.LT.OR P3, PT, R3, 0x1, !P0 ;  /* 0x000000010300780c */ /* 0x000fe40004761670 */
[----:B------:R-:W1:Y:S01]  /*2550*/  LDC.64 R12, c[0x0][0x5a8] ;  /* 0x00016a00ff0c7b82 */ /* 0x000e620000000a00 */
[----:B------:R-:W-:Y:S02]  /*2560*/  IMAD R21, R88, UR5, R21 ;  /* 0x0000000558157c24 */ /* 0x000fe4000f8e0215 */
[----:B------:R-:W-:-:S02]  /*2570*/  IMAD.MOV.U32 R20, RZ, RZ, R14 ;  /* 0x000000ffff147224 */ /* 0x000fc400078e000e */
[----:B------:R-:W-:Y:S02]  /*2580*/  IMAD.IADD R21, R15, 0x1, R21 ;  /* 0x000000010f157824 */ /* 0x000fe400078e0215 */
[-C--:B0-----:R-:W-:Y:S01]  /*2590*/  IMAD R88, R5, R92.reuse, RZ ;  /* 0x0000005c05587224 */ /* 0x081fe200078e02ff */
[----:B------:R-:W-:Y:S01]  /*25a0*/  SHF.L.U64.HI R99, R92, 0x3, R93 ;  /* 0x000000035c637819 */ /* 0x000fe2000001025d */
[----:B------:R-:W-:-:S04]  /*25b0*/  IMAD.WIDE.U32 R96, R107, R92, R20 ;  /* 0x0000005c6b607225 */ /* 0x000fc800078e0014 */
[----:B------:R-:W-:Y:S01]  /*25c0*/  IMAD R105, R107, R93, R88 ;  /* 0x0000005d6b697224 */ /* 0x000fe200078e0258 */
[----:B-1----:R-:W-:Y:S01]  /*25d0*/  IADD3 R96, P1, R96, R12, RZ ;  /* 0x0000000c60607210 */ /* 0x002fe20007f3e0ff */
[----:B------:R-:W-:-:S03]  /*25e0*/  IMAD.SHL.U32 R98, R92, 0x8, RZ ;  /* 0x000000085c627824 */ /* 0x000fc600078e00ff */
[----:B------:R-:W-:Y:S01]  /*25f0*/  IADD3.X R97, R13, R97, R105, P1, !PT ;  /* 0x000000610d617210 */ /* 0x000fe20000ffe469 */
[----:B------:R-:W-:Y:S08]  /*2600*/  @P3 BRA `(.L_x_37) ;  /* 0x0000000000043947 */ /* 0x000ff00003800000 */
[----:B--2---:R0:W5:Y:S02]  /*2610*/  LDG.E.U8 R91, desc[UR36][R96.64] ;  /* 0x00000024605b7981 */ /* 0x004164000c1e1100 */
.L_x_37:
[----:B------:R-:W-:Y:S05]  /*2620*/  BSYNC B1 ;  /* 0x0000000000017941 */ /* 0x000fea0003800000 */
.L_x_36:
[----:B-----5:R-:W-:Y:S01]  /*2630*/  LOP3.LUT R88, R91, 0xffff, RZ, 0xc0, !PT ;  /* 0x0000ffff5b587812 */ /* 0x020fe200078ec0ff */
[----:B------:R-:W-:Y:S01]  /*2640*/  IMAD.WIDE.U32 R100, R107, R92, R98 ;  /* 0x0000005c6b647225 */ /* 0x000fe200078e0062 */
[----:B------:R-:W-:Y:S01]  /*2650*/  ISETP.LT.OR P4, PT, R3, 0x2, !P0 ;  /* 0x000000020300780c */ /* 0x000fe20004781670 */
[----:B------:R-:W-:Y:S01]  /*2660*/  BSSY B1, `(.L_x_38) ;  /* 0x000000e000017945 */ /* 0x000fe20003800000 */
[----:B------:R-:W-:Y:S01]  /*2670*/  PRMT R103, R88, 0x8880, RZ ;  /* 0x0000888058677816 */ /* 0x000fe200000000ff */
[----:B------:R-:W-:Y:S01]  /*2680*/  IMAD.IADD R101, R105, 0x1, R101 ;  /* 0x0000000169657824 */ /* 0x000fe200078e0265 */
[----:B------:R-:W-:Y:S02]  /*2690*/  IADD3 R100, P2, P5, R14, R12, R100 ;  /* 0x0000000c0e647210 */ /* 0x000fe40007d5e064 */
[----:B------:R-:W-:Y:S01]  /*26a0*/  ISETP.GE.AND P1, PT, R102, 0x9, PT ;  /* 0x000000096600780c */ /* 0x000fe20003f26270 */
[----:B------:R-:W-:Y:S01]  /*26b0*/  IMAD R88, R103, R90, RZ ;  /* 0x0000005a67587224 */ /* 0x000fe200078e02ff */
[----:B------:R-:W-:-:S02]  /*26c0*/  IADD3.X R101, R21, R13, R101, P2, P5 ;  /* 0x0000000d15657210 */ /* 0x000fc400017ea465 */
[----:B------:R-:W-:Y:S01]  /*26d0*/  ISETP.LT.OR P2, PT, R3, 0x1, !P1 ;  /* 0x000000010300780c */ /* 0x000fe20004f41670 */
[----:B------:R-:W-:-:S05]  /*26e0*/  @!P3 IMAD R103, R56, R89, R88 ;  /* 0x000000593867b224 */ /* 0x000fca00078e0258 */
[----:B------:R1:W-:Y:S01]  /*26f0*/  @!P3 STG.E.U8 desc[UR36][R94.64], R103 ;  /* 0x000000675e00b986 */ /* 0x0003e2000c101124 */
[----:B------:R-:W-:Y:S06]  /*2700*/  @P4 BRA `(.L_x_39) ;  /* 0x00000000000c4947 */ /* 0x000fec0003800000 */
[----:B--2---:R-:W1:Y:S02]  /*2710*/  LDG.E.U8 R91, desc[UR36][R96.64+0x1] ;  /* 0x00000124605b7981 */ /* 0x004e64000c1e1100 */
[----:B-1----:R-:W-:-:S05]  /*2720*/  PRMT R103, R91, 0x8880, RZ ;  /* 0x000088805b677816 */ /* 0x002fca00000000ff */
[----:B------:R-:W-:-:S07]  /*2730*/  IMAD R88, R103, R90, RZ ;  /* 0x0000005a67587224 */ /* 0x000fce00078e02ff */
.L_x_39:
[----:B------:R-:W-:Y:S05]  /*2740*/  BSYNC B1 ;  /* 0x0000000000017941 */ /* 0x000fea0003800000 */
.L_x_38:
[----:B------:R-:W-:Y:S01]  /*2750*/  @!P4 IMAD R57, R57, R89, R88 ;  /* 0x000000593939c224 */ /* 0x000fe200078e0258 */
[----:B------:R-:W-:Y:S04]  /*2760*/  BSSY B1, `(.L_x_40) ;  /* 0x0000006000017945 */ /* 0x000fe80003800000 */
[----:B------:R3:W-:Y:S01]  /*2770*/  @!P4 STG.E.U8 desc[UR36][R94.64+0x1], R57 ;  /* 0x000001395e00c986 */ /* 0x0007e2000c101124 */
[----:B------:R-:W-:Y:S05]  /*2780*/  @P2 BRA `(.L_x_41) ;  /* 0x00000000000c2947 */ /* 0x000fea0003800000 */
[----:B--2---:R-:W3:Y:S02]  /*2790*/  LDG.E.U8 R91, desc[UR36][R100.64] ;  /* 0x00000024645b7981 */ /* 0x004ee4000c1e1100 */
[----:B---3--:R-:W-:-:S05]  /*27a0*/  PRMT R57, R91, 0x8880, RZ ;  /* 0x000088805b397816 */ /* 0x008fca00000000ff */
[----:B------:R-:W-:-:S07]  /*27b0*/  IMAD R88, R57, R90, RZ ;  /* 0x0000005a39587224 */ /* 0x000fce00078e02ff */
.L_x_41:
[----:B------:R-:W-:Y:S05]  /*27c0*/  BSYNC B1 ;  /* 0x0000000000017941 */ /* 0x000fea0003800000 */
.L_x_40:
[C---:B------:R-:W-:Y:S01]  /*27d0*/  ISETP.LT.OR P4, PT, R3.reuse, 0x2, !P1 ;  /* 0x000000020300780c */ /* 0x040fe20004f81670 */
[----:B---3--:R-:W-:Y:S01]  /*27e0*/  @!P2 IMAD R57, R58, R89, R88 ;  /* 0x000000593a39a224 */ /* 0x008fe200078e0258 */
[----:B------:R-:W-:Y:S01]  /*27f0*/  BSSY B1, `(.L_x_42) ;  /* 0x0000009000017945 */ /* 0x000fe20003800000 */
[C---:B------:R-:W-:Y:S02]  /*2800*/  ISETP.LT.OR P3, PT, R3.reuse, 0x9, !P0 ;  /* 0x000000090300780c */ /* 0x040fe40004761670 */
[C---:B------:R-:W-:Y:S01]  /*2810*/  ISETP.LT.OR P5, PT, R3.reuse, 0xa, !P0 ;  /* 0x0000000a0300780c */ /* 0x040fe200047a1670 */
[----:B------:R3:W-:Y:S01]  /*2820*/  @!P2 STG.E.U8 desc[UR36][R6.64], R57 ;  /* 0x000000390600a986 */ /* 0x0007e2000c101124 */
[----:B------:R-:W-:-:S06]  /*2830*/  ISETP.LT.OR P2, PT, R3, 0x9, !P1 ;  /* 0x000000090300780c */ /* 0x000fcc0004f41670 */
[----:B------:R-:W-:Y:S07]  /*2840*/  @P4 BRA `(.L_x_43) ;  /* 0x00000000000c4947 */ /* 0x000fee0003800000 */
[----:B--2---:R-:W3:Y:S02]  /*2850*/  LDG.E.U8 R91, desc[UR36][R100.64+0x1] ;  /* 0x00000124645b7981 */ /* 0x004ee4000c1e1100 */
[----:B---3--:R-:W-:-:S05]  /*2860*/  PRMT R57, R91, 0x8880, RZ ;  /* 0x000088805b397816 */ /* 0x008fca00000000ff */
[----:B------:R-:W-:-:S07]  /*2870*/  IMAD R88, R57, R90, RZ ;  /* 0x0000005a39587224 */ /* 0x000fce00078e02ff */
.L_x_43:
[----:B------:R-:W-:Y:S05]  /*2880*/  BSYNC B1 ;  /* 0x0000000000017941 */ /* 0x000fea0003800000 */
.L_x_42:
[----:B------:R-:W-:Y:S01]  /*2890*/  @!P4 IMAD R59, R59, R89, R88 ;  /* 0x000000593b3bc224 */ /* 0x000fe200078e0258 */
[----:B------:R-:W-:Y:S04]  /*28a0*/  BSSY B1, `(.L_x_44) ;  /* 0x0000006000017945 */ /* 0x000fe80003800000 */
[----:B------:R4:W-:Y:S01]  /*28b0*/  @!P4 STG.E.U8 desc[UR36][R6.64+0x1], R59 ;  /* 0x0000013b0600c986 */ /* 0x0009e2000c101124 */
[----:B------:R-:W-:Y:S05]  /*28c0*/  @P3 BRA `(.L_x_45) ;  /* 0x00000000000c3947 */ /* 0x000fea0003800000 */
[----:B--2---:R-:W3:Y:S02]  /*28d0*/  LDG.E.U8 R91, desc[UR36][R96.64+0x8] ;  /* 0x00000824605b7981 */ /* 0x004ee4000c1e1100 */
[----:B---3--:R-:W-:-:S05]  /*28e0*/  PRMT R57, R91, 0x8880, RZ ;  /* 0x000088805b397816 */ /* 0x008fca00000000ff */
[----:B------:R-:W-:-:S07]  /*28f0*/  IMAD R88, R57, R90, RZ ;  /* 0x0000005a39587224 */ /* 0x000fce00078e02ff */
.L_x_45:
[----:B------:R-:W-:Y:S05]  /*2900*/  BSYNC B1 ;  /* 0x0000000000017941 */ /* 0x000fea0003800000 */
.L_x_44:
[----:B---3--:R-:W-:Y:S01]  /*2910*/  @!P3 IMAD R57, R60, R89, R88 ;  /* 0x000000593c39b224 */ /* 0x008fe200078e0258 */
[----:B------:R-:W-:Y:S04]  /*2920*/  BSSY B1, `(.L_x_46) ;  /* 0x0000006000017945 */ /* 0x000fe80003800000 */
[----:B------:R3:W-:Y:S01]  /*2930*/  @!P3 STG.E.U8 desc[UR36][R94.64+0x8], R57 ;  /* 0x000008395e00b986 */ /* 0x0007e2000c101124 */
[----:B------:R-:W-:Y:S05]  /*2940*/  @P5 BRA `(.L_x_47) ;  /* 0x00000000000c5947 */ /* 0x000fea0003800000 */
[----:B--2---:R-:W3:Y:S02]  /*2950*/  LDG.E.U8 R91, desc[UR36][R96.64+0x9] ;  /* 0x00000924605b7981 */ /* 0x004ee4000c1e1100 */
[----:B---3--:R-:W-:-:S05]  /*2960*/  PRMT R57, R91, 0x8880, RZ ;  /* 0x000088805b397816 */ /* 0x008fca00000000ff */
[----:B------:R-:W-:-:S07]  /*2970*/  IMAD R88, R57, R90, RZ ;  /* 0x0000005a39587224 */ /* 0x000fce00078e02ff */
.L_x_47:
[----:B------:R-:W-:Y:S05]  /*2980*/  BSYNC B1 ;  /* 0x0000000000017941 */ /* 0x000fea0003800000 */
.L_x_46:
[----:B------:R-:W-:Y:S01]  /*2990*/  @!P5 IMAD R61, R61, R89, R88 ;  /* 0x000000593d3dd224 */ /* 0x000fe200078e0258 */
[----:B------:R-:W-:Y:S04]  /*29a0*/  BSSY B1, `(.L_x_48) ;  /* 0x0000006000017945 */ /* 0x000fe80003800000 */
[----:B------:R0:W-:Y:S01]  /*29b0*/  @!P5 STG.E.U8 desc[UR36][R94.64+0x9], R61 ;  /* 0x0000093d5e00d986 */ /* 0x0001e2000c101124 */
[----:B------:R-:W-:Y:S05]  /*29c0*/  @P2 BRA `(.L_x_49) ;  /* 0x00000000000c2947 */ /* 0x000fea0003800000 */
[----:B--2---:R-:W3:Y:S02]  /*29d0*/  LDG.E.U8 R91, desc[UR36][R100.64+0x8] ;  /* 0x00000824645b7981 */ /* 0x004ee4000c1e1100 */
[----:B---3--:R-:W-:-:S05]  /*29e0*/  PRMT R57, R91, 0x8880, RZ ;  /* 0x000088805b397816 */ /* 0x008fca00000000ff */
[----:B------:R-:W-:-:S07]  /*29f0*/  IMAD R88, R57, R90, RZ ;  /* 0x0000005a39587224 */ /* 0x000fce00078e02ff */
.L_x_49:
[----:B------:R-:W-:Y:S05]  /*2a00*/  BSYNC B1 ;  /* 0x0000000000017941 */ /* 0x000fea0003800000 */
.L_x_48:
        /* <DEDUP_REMOVED lines=11> */
.L_x_51:
[----:B------:R-:W-:Y:S05]  /*2ac0*/  BSYNC B1 ;  /* 0x0000000000017941 */ /* 0x000fea0003800000 */
.L_x_50:
[----:B------:R-:W-:Y:S01]  /*2ad0*/  @!P4 IMAD R63, R63, R89, R88 ;  /* 0x000000593f3fc224 */ /* 0x000fe200078e0258 */
[----:B------:R-:W-:Y:S04]  /*2ae0*/  BSSY B1, `(.L_x_52) ;  /* 0x0000006000017945 */ /* 0x000fe80003800000 */
[----:B------:R0:W-:Y:S01]  /*2af0*/  @!P4 STG.E.U8 desc[UR36][R6.64+0x9], R63 ;  /* 0x0000093f0600c986 */ /* 0x0001e2000c101124 */
[----:B------:R-:W-:Y:S05]  /*2b00*/  @P3 BRA `(.L_x_53) ;  /* 0x00000000000c3947 */ /* 0x000fea0003800000 */
[----:B--2---:R-:W3:Y:S02]  /*2b10*/  LDG.E.U8 R91, desc[UR36][R96.64+0x10] ;  /* 0x00001024605b7981 */ /* 0x004ee4000c1e1100 */
[----:B---3--:R-:W-:-:S05]  /*2b20*/  PRMT R57, R91, 0x8880, RZ ;  /* 0x000088805b397816 */ /* 0x008fca00000000ff */
[----:B------:R-:W-:-:S07]  /*2b30*/  IMAD R88, R57, R90, RZ ;  /* 0x0000005a39587224 */ /* 0x000fce00078e02ff */
.L_x_53:
[----:B------:R-:W-:Y:S05]  /*2b40*/  BSYNC B1 ;  /* 0x0000000000017941 */ /* 0x000fea0003800000 */
.L_x_52:
[----:B---3--:R-:W-:Y:S01]  /*2b50*/  @!P3 IMAD R57, R64, R89, R88 ;  /* 0x000000594039b224 */ /* 0x008fe200078e0258 */
[----:B------:R-:W-:Y:S04]  /*2b60*/  BSSY B1, `(.L_x_54) ;  /* 0x0000006000017945 */ /* 0x000fe80003800000 */
[----:B------:R3:W-:Y:S01]  /*2b70*/  @!P3 STG.E.U8 desc[UR36][R94.64+0x10], R57 ;  /* 0x000010395e00b986 */ /* 0x0007e2000c101124 */
[----:B------:R-:W-:Y:S05]  /*2b80*/  @P5 BRA `(.L_x_55) ;  /* 0x00000000000c5947 */ /* 0x000fea0003800000 */
[----:B--2---:R-:W3:Y:S02]  /*2b90*/  LDG.E.U8 R91, desc[UR36][R96.64+0x11] ;  /* 0x00001124605b7981 */ /* 0x004ee4000c1e1100 */
[----:B---3--:R-:W-:-:S05]  /*2ba0*/  PRMT R57, R91, 0x8880, RZ ;  /* 0x000088805b397816 */ /* 0x008fca00000000ff */
[----:B------:R-:W-:-:S07]  /*2bb0*/  IMAD R88, R57, R90, RZ ;  /* 0x0000005a39587224 */ /* 0x000fce00078e02ff */
.L_x_55:
[----:B------:R-:W-:Y:S05]  /*2bc0*/  BSYNC B1 ;  /* 0x0000000000017941 */ /* 0x000fea0003800000 */
.L_x_54:
[----:B------:R-:W-:Y:S01]  /*2bd0*/  @!P5 IMAD R65, R65, R89, R88 ;  /* 0x000000594141d224 */ /* 0x000fe200078e0258 */
[----:B------:R-:W-:Y:S04]  /*2be0*/  BSSY B1, `(.L_x_56) ;  /* 0x0000006000017945 */ /* 0x000fe80003800000 */
[----:B------:R0:W-:Y:S01]  /*2bf0*/  @!P5 STG.E.U8 desc[UR36][R94.64+0x11], R65 ;  /* 0x000011415e00d986 */ /* 0x0001e2000c101124 */
[----:B------:R-:W-:Y:S05]  /*2c00*/  @P2 BRA `(.L_x_57) ;  /* 0x00000000000c2947 */ /* 0x000fea0003800000 */
[----:B--2---:R-:W3:Y:S02]  /*2c10*/  LDG.E.U8 R91, desc[UR36][R100.64+0x10] ;  /* 0x00001024645b7981 */ /* 0x004ee4000c1e1100 */
[----:B---3--:R-:W-:-:S05]  /*2c20*/  PRMT R57, R91, 0x8880, RZ ;  /* 0x000088805b397816 */ /* 0x008fca00000000ff */
[----:B------:R-:W-:-:S07]  /*2c30*/  IMAD R88, R57, R90, RZ ;  /* 0x0000005a39587224 */ /* 0x000fce00078e02ff */
.L_x_57:
[----:B------:R-:W-:Y:S05]  /*2c40*/  BSYNC B1 ;  /* 0x0000000000017941 */ /* 0x000fea0003800000 */
.L_x_56:
        /* <DEDUP_REMOVED lines=11> */
.L_x_59:
[----:B------:R-:W-:Y:S05]  /*2d00*/  BSYNC B1 ;  /* 0x0000000000017941 */ /* 0x000fea0003800000 */
.L_x_58:
[----:B------:R-:W-:Y:S01]  /*2d10*/  @!P4 IMAD R67, R67, R89, R88 ;  /* 0x000000594343c224 */ /* 0x000fe200078e0258 */
[----:B------:R-:W-:Y:S04]  /*2d20*/  BSSY B1, `(.L_x_60) ;  /* 0x0000006000017945 */ /* 0x000fe80003800000 */
[----:B------:R0:W-:Y:S01]  /*2d30*/  @!P4 STG.E.U8 desc[UR36][R6.64+0x11], R67 ;  /* 0x000011430600c986 */ /* 0x0001e2000c101124 */
[----:B------:R-:W-:Y:S05]  /*2d40*/  @P3 BRA `(.L_x_61) ;  /* 0x00000000000c3947 */ /* 0x000fea0003800000 */
[----:B--2---:R-:W3:Y:S02]  /*2d50*/  LDG.E.U8 R91, desc[UR36][R96.64+0x18] ;  /* 0x00001824605b7981 */ /* 0x004ee4000c1e1100 */
[----:B---3--:R-:W-:-:S05]  /*2d60*/  PRMT R57, R91, 0x8880, RZ ;  /* 0x000088805b397816 */ /* 0x008fca00000000ff */
[----:B------:R-:W-:-:S07]  /*2d70*/  IMAD R88, R57, R90, RZ ;  /* 0x0000005a39587224 */ /* 0x000fce00078e02ff */
.L_x_61:
[----:B------:R-:W-:Y:S05]  /*2d80*/  BSYNC B1 ;  /* 0x0000000000017941 */ /* 0x000fea0003800000 */
.L_x_60:
[----:B---3--:R-:W-:Y:S01]  /*2d90*/  @!P3 IMAD R57, R68, R89, R88 ;  /* 0x000000594439b224 */ /* 0x008fe200078e0258 */
[----:B------:R-:W-:Y:S04]  /*2da0*/  BSSY B1, `(.L_x_62) ;  /* 0x0000006000017945 */ /* 0x000fe80003800000 */
[----:B------:R3:W-:Y:S01]  /*2db0*/  @!P3 STG.E.U8 desc[UR36][R94.64+0x18], R57 ;  /* 0x000018395e00b986 */ /* 0x0007e2000c101124 */
[----:B------:R-:W-:Y:S05]  /*2dc0*/  @P5 BRA `(.L_x_63) ;  /* 0x00000000000c5947 */ /* 0x000fea0003800000 */
[----:B--2---:R-:W3:Y:S02]  /*2dd0*/  LDG.E.U8 R91, desc[UR36][R96.64+0x19] ;  /* 0x00001924605b7981 */ /* 0x004ee4000c1e1100 */
[----:B---3--:R-:W-:-:S05]  /*2de0*/  PRMT R57, R91, 0x8880, RZ ;  /* 0x000088805b397816 */ /* 0x008fca00000000ff */
[----:B------:R-:W-:-:S07]  /*2df0*/  IMAD R88, R57, R90, RZ ;  /* 0x0000005a39587224 */ /* 0x000fce00078e02ff */
.L_x_63:
[----:B------:R-:W-:Y:S05]  /*2e00*/  BSYNC B1 ;  /* 0x0000000000017941 */ /* 0x000fea0003800000 */
.L_x_62:
[----:B------:R-:W-:Y:S01]  /*2e10*/  @!P5 IMAD R69, R69, R89, R88 ;  /* 0x000000594545d224 */ /* 0x000fe200078e0258 */
[----:B------:R-:W-:Y:S04]  /*2e20*/  BSSY B1, `(.L_x_64) ;  /* 0x0000006000017945 */ /* 0x000fe80003800000 */
[----:B------:R0:W-:Y:S01]  /*2e30*/  @!P5 STG.E.U8 desc[UR36][R94.64+0x19], R69 ;  /* 0x000019455e00d986 */ /* 0x0001e2000c101124 */
[----:B------:R-:W-:Y:S05]  /*2e40*/  @P2 BRA `(.L_x_65) ;  /* 0x00000000000c2947 */ /* 0x000fea0003800000 */
[----:B--2---:R-:W3:Y:S02]  /*2e50*/  LDG.E.U8 R91, desc[UR36][R100.64+0x18] ;  /* 0x00001824645b7981 */ /* 0x004ee4000c1e1100 */
[----:B---3--:R-:W-:-:S05]  /*2e60*/  PRMT R57, R91, 0x8880, RZ ;  /* 0x000088805b397816 */ /* 0x008fca00000000ff */
[----:B------:R-:W-:-:S07]  /*2e70*/  IMAD R88, R57, R90, RZ ;  /* 0x0000005a39587224 */ /* 0x000fce00078e02ff */
.L_x_65:
[----:B------:R-:W-:Y:S05]  /*2e80*/  BSYNC B1 ;  /* 0x0000000000017941 */ /* 0x000fea0003800000 */
.L_x_64:
        /* <DEDUP_REMOVED lines=11> */
.L_x_67:
[----:B------:R-:W-:Y:S05]  /*2f40*/  BSYNC B1 ;  /* 0x0000000000017941 */ /* 0x000fea0003800000 */
.L_x_66:
[----:B------:R-:W-:Y:S01]  /*2f50*/  @!P4 IMAD R71, R71, R89, R88 ;  /* 0x000000594747c224 */ /* 0x000fe200078e0258 */
[----:B------:R-:W-:Y:S04]  /*2f60*/  BSSY B1, `(.L_x_68) ;  /* 0x0000006000017945 */ /* 0x000fe80003800000 */
[----:B------:R0:W-:Y:S01]  /*2f70*/  @!P4 STG.E.U8 desc[UR36][R6.64+0x19], R71 ;  /* 0x000019470600c986 */ /* 0x0001e2000c101124 */
[----:B------:R-:W-:Y:S05]  /*2f80*/  @P3 BRA `(.L_x_69) ;  /* 0x00000000000c3947 */ /* 0x000fea0003800000 */
[----:B--2---:R-:W3:Y:S02]  /*2f90*/  LDG.E.U8 R91, desc[UR36][R96.64+0x20] ;  /* 0x00002024605b7981 */ /* 0x004ee4000c1e1100 */
[----:B---3--:R-:W-:-:S05]  /*2fa0*/  PRMT R57, R91, 0x8880, RZ ;  /* 0x000088805b397816 */ /* 0x008fca00000000ff */
[----:B------:R-:W-:-:S07]  /*2fb0*/  IMAD R88, R57, R90, RZ ;  /* 0x0000005a39587224 */ /* 0x000fce00078e02ff */
.L_x_69:
[----:B------:R-:W-:Y:S05]  /*2fc0*/  BSYNC B1 ;  /* 0x0000000000017941 */ /* 0x000fea0003800000 */
.L_x_68:
[----:B---3--:R-:W-:Y:S01]  /*2fd0*/  @!P3 IMAD R57, R72, R89, R88 ;  /* 0x000000594839b224 */ /* 0x008fe200078e0258 */
[----:B------:R-:W-:Y:S04]  /*2fe0*/  BSSY B1, `(.L_x_70) ;  /* 0x0000006000017945 */ /* 0x000fe80003800000 */
[----:B------:R3:W-:Y:S01]  /*2ff0*/  @!P3 STG.E.U8 desc[UR36][R94.64+0x20], R57 ;  /* 0x000020395e00b986 */ /* 0x0007e2000c101124 */
[----:B------:R-:W-:Y:S05]  /*3000*/  @P5 BRA `(.L_x_71) ;  /* 0x00000000000c5947 */ /* 0x000fea0003800000 */
[----:B--2---:R-:W3:Y:S02]  /*3010*/  LDG.E.U8 R91, desc[UR36][R96.64+0x21] ;  /* 0x00002124605b7981 */ /* 0x004ee4000c1e1100 */
[----:B---3--:R-:W-:-:S05]  /*3020*/  PRMT R57, R91, 0x8880, RZ ;  /* 0x000088805b397816 */ /* 0x008fca00000000ff */
[----:B------:R-:W-:-:S07]  /*3030*/  IMAD R88, R57, R90, RZ ;  /* 0x0000005a39587224 */ /* 0x000fce00078e02ff */
.L_x_71:
[----:B------:R-:W-:Y:S05]  /*3040*/  BSYNC B1 ;  /* 0x0000000000017941 */ /* 0x000fea0003800000 */
.L_x_70:
[----:B------:R-:W-:Y:S01]  /*3050*/  @!P5 IMAD R73, R73, R89, R88 ;  /* 0x000000594949d224 */ /* 0x000fe200078e0258 */
[----:B------:R-:W-:Y:S04]  /*3060*/  BSSY B1, `(.L_x_72) ;  /* 0x0000006000017945 */ /* 0x000fe80003800000 */
[----:B------:R0:W-:Y:S01]  /*3070*/  @!P5 STG.E.U8 desc[UR36][R94.64+0x21], R73 ;  /* 0x000021495e00d986 */ /* 0x0001e2000c101124 */
[----:B------:R-:W-:Y:S05]  /*3080*/  @P2 BRA `(.L_x_73) ;  /* 0x00000000000c2947 */ /* 0x000fea0003800000 */
[----:B--2---:R-:W3:Y:S02]  /*3090*/  LDG.E.U8 R91, desc[UR36][R100.64+0x20] ;  /* 0x00002024645b7981 */ /* 0x004ee4000c1e1100 */
[----:B---3--:R-:W-:-:S05]  /*30a0*/  PRMT R57, R91, 0x8880, RZ ;  /* 0x000088805b397816 */ /* 0x008fca00000000ff */
[----:B------:R-:W-:-:S07]  /*30b0*/  IMAD R88, R57, R90, RZ ;  /* 0x0000005a39587224 */ /* 0x000fce00078e02ff */
.L_x_73:
[----:B------:R-:W-:Y:S05]  /*30c0*/  BSYNC B1 ;  /* 0x0000000000017941 */ /* 0x000fea0003800000 */
.L_x_72:
        /* <DEDUP_REMOVED lines=11> */
.L_x_75:
[----:B------:R-:W-:Y:S05]  /*3180*/  BSYNC B1 ;  /* 0x0000000000017941 */ /* 0x000fea0003800000 */
.L_x_74:
[----:B------:R-:W-:Y:S01]  /*3190*/  @!P4 IMAD R75, R75, R89, R88 ;  /* 0x000000594b4bc224 */ /* 0x000fe200078e0258 */
[----:B------:R-:W-:Y:S04]  /*31a0*/  BSSY B1, `(.L_x_76) ;  /* 0x0000006000017945 */ /* 0x000fe80003800000 */
[----:B------:R0:W-:Y:S01]  /*31b0*/  @!P4 STG.E.U8 desc[UR36][R6.64+0x21], R75 ;  /* 0x0000214b0600c986 */ /* 0x0001e2000c101124 */
[----:B------:R-:W-:Y:S05]  /*31c0*/  @P3 BRA `(.L_x_77) ;  /* 0x00000000000c3947 */ /* 0x000fea0003800000 */
[----:B--2---:R-:W3:Y:S02]  /*31d0*/  LDG.E.U8 R91, desc[UR36][R96.64+0x28] ;  /* 0x00002824605b7981 */ /* 0x004ee4000c1e1100 */
[----:B---3--:R-:W-:-:S05]  /*31e0*/  PRMT R57, R91, 0x8880, RZ ;  /* 0x000088805b397816 */ /* 0x008fca00000000ff */
[----:B------:R-:W-:-:S07]  /*31f0*/  IMAD R88, R57, R90, RZ ;  /* 0x0000005a39587224 */ /* 0x000fce00078e02ff */
.L_x_77:
[----:B------:R-:W-:Y:S05]  /*3200*/  BSYNC B1 ;  /* 0x0000000000017941 */ /* 0x000fea0003800000 */
.L_x_76:
[----:B---3--:R-:W-:Y:S01]  /*3210*/  @!P3 IMAD R57, R76, R89, R88 ;  /* 0x000000594c39b224 */ /* 0x008fe200078e0258 */
[----:B------:R-:W-:Y:S04]  /*3220*/  BSSY B1, `(.L_x_78) ;  /* 0x0000006000017945 */ /* 0x000fe80003800000 */
[----:B------:R3:W-:Y:S01]  /*3230*/  @!P3 STG.E.U8 desc[UR36][R94.64+0x28], R57 ;  /* 0x000028395e00b986 */ /* 0x0007e2000c101124 */
[----:B------:R-:W-:Y:S05]  /*3240*/  @P5 BRA `(.L_x_79) ;  /* 0x00000000000c5947 */ /* 0x000fea0003800000 */
[----:B--2---:R-:W3:Y:S02]  /*3250*/  LDG.E.U8 R91, desc[UR36][R96.64+0x29] ;  /* 0x00002924605b7981 */ /* 0x004ee4000c1e1100 */
[----:B---3--:R-:W-:-:S05]  /*3260*/  PRMT R57, R91, 0x8880, RZ ;  /* 0x000088805b397816 */ /* 0x008fca00000000ff */
[----:B------:R-:W-:-:S07]  /*3270*/  IMAD R88, R57, R90, RZ ;  /* 0x0000005a39587224 */ /* 0x000fce00078e02ff */
.L_x_79:
[----:B------:R-:W-:Y:S05]  /*3280*/  BSYNC B1 ;  /* 0x0000000000017941 */ /* 0x000fea0003800000 */
.L_x_78:
[----:B------:R-:W-:Y:S01]  /*3290*/  @!P5 IMAD R77, R77, R89, R88 ;  /* 0x000000594d4dd224 */ /* 0x000fe200078e0258 */
[----:B------:R-:W-:Y:S04]  /*32a0*/  BSSY B1, `(.L_x_80) ;  /* 0x0000006000017945 */ /* 0x000fe80003800000 */
[----:B------:R0:W-:Y:S01]  /*32b0*/  @!P5 STG.E.U8 desc[UR36][R94.64+0x29], R77 ;  /* 0x0000294d5e00d986 */ /* 0x0001e2000c101124 */
[----:B------:R-:W-:Y:S05]  /*32c0*/  @P2 BRA `(.L_x_81) ;  /* 0x00000000000c2947 */ /* 0x000fea0003800000 */
[----:B--2---:R-:W3:Y:S02]  /*32d0*/  LDG.E.U8 R91, desc[UR36][R100.64+0x28] ;  /* 0x00002824645b7981 */ /* 0x004ee4000c1e1100 */
[----:B---3--:R-:W-:-:S05]  /*32e0*/  PRMT R57, R91, 0x8880, RZ ;  /* 0x000088805b397816 */ /* 0x008fca00000000ff */
[----:B------:R-:W-:-:S07]  /*32f0*/  IMAD R88, R57, R90, RZ ;  /* 0x0000005a39587224 */ /* 0x000fce00078e02ff */
.L_x_81:
[----:B------:R-:W-:Y:S05]  /*3300*/  BSYNC B1 ;  /* 0x0000000000017941 */ /* 0x000fea0003800000 */
.L_x_80:
        /* <DEDUP_REMOVED lines=11> */
.L_x_83:
[----:B------:R-:W-:Y:S05]  /*33c0*/  BSYNC B1 ;  /* 0x0000000000017941 */ /* 0x000fea0003800000 */
.L_x_82:
[----:B------:R-:W-:Y:S01]  /*33d0*/  @!P4 IMAD R79, R79, R89, R88 ;  /* 0x000000594f4fc224 */ /* 0x000fe200078e0258 */
[----:B------:R-:W-:Y:S04]  /*33e0*/  BSSY B1, `(.L_x_84) ;  /* 0x0000006000017945 */ /* 0x000fe80003800000 */
[----:B------:R0:W-:Y:S01]  /*33f0*/  @!P4 STG.E.U8 desc[UR36][R6.64+0x29], R79 ;  /* 0x0000294f0600c986 */ /* 0x0001e2000c101124 */
[----:B------:R-:W-:Y:S05]  /*3400*/  @P3 BRA `(.L_x_85) ;  /* 0x00000000000c3947 */ /* 0x000fea0003800000 */
[----:B--2---:R-:W3:Y:S02]  /*3410*/  LDG.E.U8 R91, desc[UR36][R96.64+0x30] ;  /* 0x00003024605b7981 */ /* 0x004ee4000c1e1100 */
[----:B---3--:R-:W-:-:S05]  /*3420*/  PRMT R57, R91, 0x8880, RZ ;  /* 0x000088805b397816 */ /* 0x008fca00000000ff */
[----:B------:R-:W-:-:S07]  /*3430*/  IMAD R88, R57, R90, RZ ;  /* 0x0000005a39587224 */ /* 0x000fce00078e02ff */
.L_x_85:
[----:B------:R-:W-:Y:S05]  /*3440*/  BSYNC B1 ;  /* 0x0000000000017941 */ /* 0x000fea0003800000 */
.L_x_84:
[----:B---3--:R-:W-:Y:S01]  /*3450*/  @!P3 IMAD R57, R80, R89, R88 ;  /* 0x000000595039b224 */ /* 0x008fe200078e0258 */
[----:B------:R-:W-:Y:S04]  /*3460*/  BSSY B1, `(.L_x_86) ;  /* 0x0000006000017945 */ /* 0x000fe80003800000 */
[----:B------:R3:W-:Y:S01]  /*3470*/  @!P3 STG.E.U8 desc[UR36][R94.64+0x30], R57 ;  /* 0x000030395e00b986 */ /* 0x0007e2000c101124 */
[----:B------:R-:W-:Y:S05]  /*3480*/  @P5 BRA `(.L_x_87) ;  /* 0x00000000000c5947 */ /* 0x000fea0003800000 */
[----:B--2---:R-:W3:Y:S02]  /*3490*/  LDG.E.U8 R91, desc[UR36][R96.64+0x31] ;  /* 0x00003124605b7981 */ /* 0x004ee4000c1e1100 */
[----:B---3--:R-:W-:-:S05]  /*34a0*/  PRMT R57, R91, 0x8880, RZ ;  /* 0x000088805b397816 */ /* 0x008fca00000000ff */
[----:B------:R-:W-:-:S07]  /*34b0*/  IMAD R88, R57, R90, RZ ;  /* 0x0000005a39587224 */ /* 0x000fce00078e02ff */
.L_x_87:
[----:B------:R-:W-:Y:S05]  /*34c0*/  BSYNC B1 ;  /* 0x0000000000017941 */ /* 0x000fea0003800000 */
.L_x_86:
[----:B------:R-:W-:Y:S01]  /*34d0*/  @!P5 IMAD R81, R81, R89, R88 ;  /* 0x000000595151d224 */ /* 0x000fe200078e0258 */
[----:B------:R-:W-:Y:S04]  /*34e0*/  BSSY B1, `(.L_x_88) ;  /* 0x0000006000017945 */ /* 0x000fe80003800000 */
[----:B------:R0:W-:Y:S01]  /*34f0*/  @!P5 STG.E.U8 desc[UR36][R94.64+0x31], R81 ;  /* 0x000031515e00d986 */ /* 0x0001e2000c101124 */
[----:B------:R-:W-:Y:S05]  /*3500*/  @P2 BRA `(.L_x_89) ;  /* 0x00000000000c2947 */ /* 0x000fea0003800000 */
[----:B--2---:R-:W3:Y:S02]  /*3510*/  LDG.E.U8 R91, desc[UR36][R100.64+0x30] ;  /* 0x00003024645b7981 */ /* 0x004ee4000c1e1100 */
[----:B---3--:R-:W-:-:S05]  /*3520*/  PRMT R57, R91, 0x8880, RZ ;  /* 0x000088805b397816 */ /* 0x008fca00000000ff */
[----:B------:R-:W-:-:S07]  /*3530*/  IMAD R88, R57, R90, RZ ;  /* 0x0000005a39587224 */ /* 0x000fce00078e02ff */
.L_x_89:
[----:B------:R-:W-:Y:S05]  /*3540*/  BSYNC B1 ;  /* 0x0000000000017941 */ /* 0x000fea0003800000 */
.L_x_88:
[C---:B------:R-:W-:Y:S01]  /*3550*/  ISETP.LT.OR P4, PT, R3.reuse, 0x32, !P1 ;  /* 0x000000320300780c */ /* 0x040fe20004f81670 */
[----:B---3--:R-:W-:Y:S01]  /*3560*/  @!P2 IMAD R57, R82, R89, R88 ;  /* 0x000000595239a224 */ /* 0x008fe200078e0258 */
[----:B------:R-:W-:Y:S01]  /*3570*/  BSSY B1, `(.L_x_90) ;  /* 0x000000b000017945 */ /* 0x000fe20003800000 */
[----:B------:R-:W-:Y:S02]  /*3580*/  ISETP.LT.OR P3, PT, R3, 0x39, !P0 ;  /* 0x000000390300780c */ /* 0x000fe40004761670 */
[----:B------:R-:W-:Y:S01]  /*3590*/  IADD3 R107, P5, R107, 0x80, RZ ;  /* 0x000000806b6b7810 */ /* 0x000fe20007fbe0ff */
[----:B------:R3:W-:Y:S01]  /*35a0*/  @!P2 STG.E.U8 desc[UR36][R6.64+0x30], R57 ;  /* 0x000030390600a986 */ /* 0x0007e2000c101124 */
[C---:B------:R-:W-:Y:S02]  /*35b0*/  ISETP.LT.OR P2, PT, R3.reuse, 0x39, !P1 ;  /* 0x000000390300780c */ /* 0x040fe40004f41670 */
[C---:B------:R-:W-:Y:S02]  /*35c0*/  ISETP.LT.OR P0, PT, R3.reuse, 0x3a, !P0 ;  /* 0x0000003a0300780c */ /* 0x040fe40004701670 */
[----:B------:R-:W-:-:S02]  /*35d0*/  ISETP.LT.OR P1, PT, R3, 0x3a, !P1 ;  /* 0x0000003a0300780c */ /* 0x000fc40004f21670 */
[----:B------:R-:W-:Y:S11]  /*35e0*/  @P4 BRA `(.L_x_91) ;  /* 0x00000000000c4947 */ /* 0x000ff60003800000 */
[----:B--2---:R-:W3:Y:S02]  /*35f0*/  LDG.E.U8 R91, desc[UR36][R100.64+0x31] ;  /* 0x00003124645b7981 */ /* 0x004ee4000c1e1100 */
[----:B---3--:R-:W-:-:S05]  /*3600*/  PRMT R57, R91, 0x8880, RZ ;  /* 0x000088805b397816 */ /* 0x008fca00000000ff */
[----:B------:R-:W-:-:S07]  /*3610*/  IMAD R88, R57, R90, RZ ;  /* 0x0000005a39587224 */ /* 0x000fce00078e02ff */
.L_x_91:
[----:B------:R-:W-:Y:S05]  /*3620*/  BSYNC B1 ;  /* 0x0000000000017941 */ /* 0x000fea0003800000 */
.L_x_90:
[----:B------:R-:W-:Y:S01]  /*3630*/  @!P4 IMAD R83, R83, R89, R88 ;  /* 0x000000595353c224 */ /* 0x000fe200078e0258 */
[----:B------:R-:W-:Y:S04]  /*3640*/  BSSY B1, `(.L_x_92) ;  /* 0x0000006000017945 */ /* 0x000fe80003800000 */
[----:B------:R0:W-:Y:S01]  /*3650*/  @!P4 STG.E.U8 desc[UR36][R6.64+0x31], R83 ;  /* 0x000031530600c986 */ /* 0x0001e2000c101124 */
[----:B------:R-:W-:Y:S05]  /*3660*/  @P3 BRA `(.L_x_93) ;  /* 0x00000000000c3947 */ /* 0x000fea0003800000 */
[----:B--2---:R-:W3:Y:S02]  /*3670*/  LDG.E.U8 R91, desc[UR36][R96.64+0x38] ;  /* 0x00003824605b7981 */ /* 0x004ee4000c1e1100 */
[----:B---3--:R-:W-:-:S05]  /*3680*/  PRMT R57, R91, 0x8880, RZ ;  /* 0x000088805b397816 */ /* 0x008fca00000000ff */
[----:B------:R-:W-:-:S07]  /*3690*/  IMAD R88, R57, R90, RZ ;  /* 0x0000005a39587224 */ /* 0x000fce00078e02ff */
.L_x_93:
[----:B------:R-:W-:Y:S05]  /*36a0*/  BSYNC B1 ;  /* 0x0000000000017941 */ /* 0x000fea0003800000 */
.L_x_92:
[----:B---3--:R-:W-:Y:S01]  /*36b0*/  @!P3 IMAD R57, R84, R89, R88 ;  /* 0x000000595439b224 */ /* 0x008fe200078e0258 */
[----:B------:R-:W-:Y:S01]  /*36c0*/  BSSY B1, `(.L_x_94) ;  /* 0x0000007000017945 */ /* 0x000fe20003800000 */
[----:B----4-:R-:W-:-:S03]  /*36d0*/  IMAD.X R59, RZ, RZ, R5, P5 ;  /* 0x000000ffff3b7224 */ /* 0x010fc600028e0605 */
[----:B------:R3:W-:Y:S01]  /*36e0*/  @!P3 STG.E.U8 desc[UR36][R94.64+0x38], R57 ;  /* 0x000038395e00b986 */ /* 0x0007e2000c101124 */
[----:B------:R-:W-:Y:S05]  /*36f0*/  @P0 BRA `(.L_x_95) ;  /* 0x00000000000c0947 */ /* 0x000fea0003800000 */
[----:B--2---:R-:W2:Y:S02]  /*3700*/  LDG.E.U8 R91, desc[UR36][R96.64+0x39] ;  /* 0x00003924605b7981 */ /* 0x004ea4000c1e1100 */
[----:B--2---:R-:W-:-:S05]  /*3710*/  PRMT R5, R91, 0x8880, RZ ;  /* 0x000088805b057816 */ /* 0x004fca00000000ff */
[----:B------:R-:W-:-:S07]  /*3720*/  IMAD R88, R5, R90, RZ ;  /* 0x0000005a05587224 */ /* 0x000fce00078e02ff */
.L_x_95:
[----:B------:R-:W-:Y:S05]  /*3730*/  BSYNC B1 ;  /* 0x0000000000017941 */ /* 0x000fea0003800000 */
.L_x_94:
[----:B------:R-:W-:Y:S01]  /*3740*/  @!P0 IMAD R85, R85, R89, R88 ;  /* 0x0000005955558224 */ /* 0x000fe200078e0258 */
[----:B------:R-:W-:Y:S01]  /*3750*/  BSSY B1, `(.L_x_96) ;  /* 0x0000007000017945 */ /* 0x000fe20003800000 */
[----:B------:R-:W-:-:S03]  /*3760*/  IMAD R4, R59, R92, RZ ;  /* 0x0000005c3b047224 */ /* 0x000fc600078e02ff */
[----:B------:R4:W-:Y:S01]  /*3770*/  @!P0 STG.E.U8 desc[UR36][R94.64+0x39], R85 ;  /* 0x000039555e008986 */ /* 0x0009e2000c101124 */
[----:B------:R-:W-:Y:S05]  /*3780*/  @P2 BRA `(.L_x_97) ;  /* 0x00000000000c2947 */ /* 0x000fea0003800000 */
[----:B--2---:R-:W2:Y:S02]  /*3790*/  LDG.E.U8 R91, desc[UR36][R100.64+0x38] ;  /* 0x00003824645b7981 */ /* 0x004ea4000c1e1100 */
[----:B--2---:R-:W-:-:S05]  /*37a0*/  PRMT R5, R91, 0x8880, RZ ;  /* 0x000088805b057816 */ /* 0x004fca00000000ff */
[----:B------:R-:W-:-:S07]  /*37b0*/  IMAD R88, R5, R90, RZ ;  /* 0x0000005a05587224 */ /* 0x000fce00078e02ff */
.L_x_97:
[----:B------:R-:W-:Y:S05]  /*37c0*/  BSYNC B1 ;  /* 0x0000000000017941 */ /* 0x000fea0003800000 */
.L_x_96:
[----:B------:R-:W-:Y:S01]  /*37d0*/  @!P2 IMAD R5, R86, R89, R88 ;  /* 0x000000595605a224 */ /* 0x000fe200078e0258 */
[----:B------:R-:W-:Y:S01]  /*37e0*/  BSSY B1, `(.L_x_98) ;  /* 0x0000009000017945 */ /* 0x000fe20003800000 */
[C---:B---3--:R-:W-:Y:S02]  /*37f0*/  IMAD R57, R107.reuse, R93, R4 ;  /* 0x0000005d6b397224 */ /* 0x048fe400078e0204 */
[CC--:B------:R-:W-:Y:S01]  /*3800*/  IMAD.WIDE.U32 R98, R107.reuse, R92.reuse, R98 ;  /* 0x0000005c6b627225 */ /* 0x0c0fe200078e0062 */
[----:B------:R3:W-:Y:S03]  /*3810*/  @!P2 STG.E.U8 desc[UR36][R6.64+0x38], R5 ;  /* 0x000038050600a986 */ /* 0x0007e6000c101124 */
[----:B------:R-:W-:Y:S01]  /*3820*/  IMAD.WIDE.U32 R92, R107, R92, R20 ;  /* 0x0000005c6b5c7225 */ /* 0x000fe200078e0014 */
[----:B------:R-:W-:Y:S06]  /*3830*/  @P1 BRA `(.L_x_99) ;  /* 0x00000000000c1947 */ /* 0x000fec0003800000 */
[----:B--2---:R-:W3:Y:S02]  /*3840*/  LDG.E.U8 R91, desc[UR36][R100.64+0x39] ;  /* 0x00003924645b7981 */ /* 0x004ee4000c1e1100 */
[----:B---3--:R-:W-:-:S05]  /*3850*/  PRMT R5, R91, 0x8880, RZ ;  /* 0x000088805b057816 */ /* 0x008fca00000000ff */
[----:B------:R-:W-:-:S07]  /*3860*/  IMAD R88, R5, R90, RZ ;  /* 0x0000005a05587224 */ /* 0x000fce00078e02ff */
.L_x_99:
[----:B------:R-:W-:Y:S05]  /*3870*/  BSYNC B1 ;  /* 0x0000000000017941 */ /* 0x000fea0003800000 */
.L_x_98:
[----:B------:R-:W-:Y:S01]  /*3880*/  @!P1 IMAD R87, R87, R89, R88 ;  /* 0x0000005957579224 */ /* 0x000fe200078e0258 */
[----:B------:R-:W-:Y:S01]  /*3890*/  ISETP.GE.AND P2, PT, R102, 0x81, PT ;  /* 0x000000816600780c */ /* 0x000fe20003f46270 */
[----:B------:R-:W-:Y:S01]  /*38a0*/  BSSY B1, `(.L_x_100) ;  /* 0x000000c000017945 */ /* 0x000fe20003800000 */
[----:B------:R-:W-:Y:S02]  /*38b0*/  IADD3 R4, P5, R92, R12, RZ ;  /* 0x0000000c5c047210 */ /* 0x000fe40007fbe0ff */
[----:B------:R0:W-:Y:S01]  /*38c0*/  @!P1 STG.E.U8 desc[UR36][R6.64+0x39], R87 ;  /* 0x0000395706009986 */ /* 0x0001e2000c101124 */
[----:B------:R-:W-:Y:S02]  /*38d0*/  ISETP.LT.OR P1, PT, R3, 0x1, !P2 ;  /* 0x000000010300780c */ /* 0x000fe40005721670 */
[----:B---3--:R-:W-:Y:S02]  /*38e0*/  IADD3.X R5, R13, R93, R57, P5, !PT ;  /* 0x0000005d0d057210 */ /* 0x008fe40002ffe439 */
[----:B------:R-:W-:-:S02]  /*38f0*/  ISETP.GE.AND P0, PT, R102, 0x89, PT ;  /* 0x000000896600780c */ /* 0x000fc40003f06270 */
[----:B------:R-:W-:Y:S02]  /*3900*/  IADD3 R12, P4, P3, R14, R12, R98 ;  /* 0x0000000c0e0c7210 */ /* 0x000fe40007b9e062 */
[----:B------:R-:W-:-:S05]  /*3910*/  ISETP.LT.OR P5, PT, R3, 0x2, !P2 ;  /* 0x000000020300780c */ /* 0x000fca00057a1670 */
[----:B0-----:R-:W-:Y:S08]  /*3920*/  @P1 BRA `(.L_x_101) ;  /* 0x00000000000c1947 */ /* 0x001ff00003800000 */
[----:B--2---:R-:W2:Y:S02]  /*3930*/  LDG.E.U8 R91, desc[UR36][R4.64] ;  /* 0x00000024045b7981 */ /* 0x004ea4000c1e1100 */
[----:B--2---:R-:W-:-:S05]  /*3940*/  PRMT R7, R91, 0x8880, RZ ;  /* 0x000088805b077816 */ /* 0x004fca00000000ff */
[----:B------:R-:W-:-:S07]  /*3950*/  IMAD R88, R7, R90, RZ ;  /* 0x0000005a07587224 */ /* 0x000fce00078e02ff */
.L_x_101:
[----:B------:R-:W-:Y:S05]  /*3960*/  BSYNC B1 ;  /* 0x0000000000017941 */ /* 0x000fea0003800000 */
.L_x_100:
[----:B------:R-:W-:Y:S01]  /*3970*/  @!P1 IMAD R7, R24, R89, R88 ;  /* 0x0000005918079224 */ /* 0x000fe200078e0258 */
[----:B------:R-:W-:Y:S01]  /*3980*/  BSSY B1, `(.L_x_102) ;  /* 0x0000007000017945 */ /* 0x000fe20003800000 */
[----:B------:R-:W-:-:S03]  /*3990*/  IMAD.IADD R98, R57, 0x1, R99 ;  /* 0x0000000139627824 */ /* 0x000fc600078e0263 */
[----:B------:R0:W-:Y:S01]  /*39a0*/  @!P1 STG.E.U8 desc[UR36][R8.64], R7 ;  /* 0x0000000708009986 */ /* 0x0001e2000c101124 */
[----:B------:R-:W-:Y:S05]  /*39b0*/  @P5 BRA `(.L_x_103) ;  /* 0x00000000000c5947 */ /* 0x000fea0003800000 */
[----:B--2---:R-:W0:Y:S02]  /*39c0*/  LDG.E.U8 R91, desc[UR36][R4.64+0x1] ;  /* 0x00000124045b7981 */ /* 0x004e24000c1e1100 */
[----:B0-----:R-:W-:-:S05]  /*39d0*/  PRMT R7, R91, 0x8880, RZ ;  /* 0x000088805b077816 */ /* 0x001fca00000000ff */
[----:B------:R-:W-:-:S07]  /*39e0*/  IMAD R88, R7, R90, RZ ;  /* 0x0000005a07587224 */ /* 0x000fce00078e02ff */
.L_x_103:
[----:B------:R-:W-:Y:S05]  /*39f0*/  BSYNC B1 ;  /* 0x0000000000017941 */ /* 0x000fea0003800000 */
.L_x_102:
[----:B------:R-:W-:Y:S01]  /*3a00*/  ISETP.LT.OR P1, PT, R3, 0x1, !P0 ;  /* 0x000000010300780c */ /* 0x000fe20004721670 */
[----:B------:R-:W-:Y:S01]  /*3a10*/  @!P5 IMAD R25, R25, R89, R88 ;  /* 0x000000591919d224 */ /* 0x000fe200078e0258 */
[----:B------:R-:W-:Y:S01]  /*3a20*/  BSSY B1, `(.L_x_104) ;  /* 0x000000a000017945 */ /* 0x000fe20003800000 */
[----:B------:R-:W-:Y:S02]  /*3a30*/  IADD3.X R13, R21, R13, R98, P4, P3 ;  /* 0x0000000d150d7210 */ /* 0x000fe400027e6462 */
[C---:B------:R-:W-:Y:S01]  /*3a40*/  ISETP.LT.OR P4, PT, R3.reuse, 0x2, !P0 ;  /* 0x000000020300780c */ /* 0x040fe20004781670 */
[----:B------:R3:W-:Y:S01]  /*3a50*/  @!P5 STG.E.U8 desc[UR36][R8.64+0x1], R25 ;  /* 0x000001190800d986 */ /* 0x0007e2000c101124 */
[C---:B------:R-:W-:Y:S02]  /*3a60*/  ISETP.LT.OR P5, PT, R3.reuse, 0x9, !P2 ;  /* 0x000000090300780c */ /* 0x040fe400057a1670 */
[----:B------:R-:W-:-:S04]  /*3a70*/  ISETP.LT.OR P3, PT, R3, 0xa, !P2 ;  /* 0x0000000a0300780c */ /* 0x000fc80005761670 */
[----:B------:R-:W-:Y:S09]  /*3a80*/  @P1 BRA `(.L_x_105) ;  /* 0x00000000000c1947 */ /* 0x000ff20003800000 */
[----:B--2---:R-:W0:Y:S02]  /*3a90*/  LDG.E.U8 R91, desc[UR36][R12.64] ;  /* 0x000000240c5b7981 */ /* 0x004e24000c1e1100 */
[----:B0-----:R-:W-:-:S05]  /*3aa0*/  PRMT R7, R91, 0x8880, RZ ;  /* 0x000088805b077816 */ /* 0x001fca00000000ff */
[----:B------:R-:W-:-:S07]  /*3ab0*/  IMAD R88, R7, R90, RZ ;  /* 0x0000005a07587224 */ /* 0x000fce00078e02ff */
.L_x_105:
[----:B------:R-:W-:Y:S05]  /*3ac0*/  BSYNC B1 ;  /* 0x0000000000017941 */ /* 0x000fea0003800000 */
.L_x_104:
[----:B0-----:R-:W-:Y:S01]  /*3ad0*/  @!P1 IMAD R7, R26, R89, R88 ;  /* 0x000000591a079224 */ /* 0x001fe200078e0258 */
[----:B------:R-:W-:Y:S04]  /*3ae0*/  BSSY B1, `(.L_x_106) ;  /* 0x0000006000017945 */ /* 0x000fe80003800000 */
[----:B------:R0:W-:Y:S01]  /*3af0*/  @!P1 STG.E.U8 desc[UR36][R10.64], R7 ;  /* 0x000000070a009986 */ /* 0x0001e2000c101124 */
[----:B------:R-:W-:Y:S05]  /*3b00*/  @P4 BRA `(.L_x_107) ;  /* 0x00000000000c4947 */ /* 0x000fea0003800000 */
[----:B--2---:R-:W0:Y:S02]  /*3b10*/  LDG.E.U8 R91, desc[UR36][R12.64+0x1] ;  /* 0x000001240c5b7981 */ /* 0x004e24000c1e1100 */
[----:B0-----:R-:W-:-:S05]  /*3b20*/  PRMT R7, R91, 0x8880, RZ ;  /* 0x000088805b077816 */ /* 0x001fca00000000ff */
[----:B------:R-:W-:-:S07]  /*3b30*/  IMAD R88, R7, R90, RZ ;  /* 0x0000005a07587224 */ /* 0x000fce00078e02ff */
.L_x_107:
[----:B------:R-:W-:Y:S05]  /*3b40*/  BSYNC B1 ;  /* 0x0000000000017941 */ /* 0x000fea0003800000 */
.L_x_106:
[----:B------:R-:W-:Y:S01]  /*3b50*/  @!P4 IMAD R27, R27, R89, R88 ;  /* 0x000000591b1bc224 */ /* 0x000fe200078e0258 */
[----:B------:R-:W-:Y:S04]  /*3b60*/  BSSY B1, `(.L_x_108) ;  /* 0x0000006000017945 */ /* 0x000fe80003800000 */
[----:B------:R0:W-:Y:S01]  /*3b70*/  @!P4 STG.E.U8 desc[UR36][R10.64+0x1], R27 ;  /* 0x0000011b0a00c986 */ /* 0x0001e2000c101124 */
[----:B------:R-:W-:Y:S05]  /*3b80*/  @P5 BRA `(.L_x_109) ;  /* 0x00000000000c5947 */ /* 0x000fea0003800000 */
[----:B--2---:R-:W0:Y:S02]  /*3b90*/  LDG.E.U8 R91, desc[UR36][R4.64+0x8] ;  /* 0x00000824045b7981 */ /* 0x004e24000c1e1100 */
[----:B0-----:R-:W-:-:S05]  /*3ba0*/  PRMT R7, R91, 0x8880, RZ ;  /* 0x000088805b077816 */ /* 0x001fca00000000ff */
[----:B------:R-:W-:-:S07]  /*3bb0*/  IMAD R88, R7, R90, RZ ;  /* 0x0000005a07587224 */ /* 0x000fce00078e02ff */
.L_x_109:
[----:B------:R-:W-:Y:S05]  /*3bc0*/  BSYNC B1 ;  /* 0x0000000000017941 */ /* 0x000fea0003800000 */
.L_x_108:
[----:B0-----:R-:W-:Y:S01]  /*3bd0*/  @!P5 IMAD R7, R28, R89, R88 ;  /* 0x000000591c07d224 */ /* 0x001fe200078e0258 */
[----:B------:R-:W-:Y:S04]  /*3be0*/  BSSY B1, `(.L_x_110) ;  /* 0x0000006000017945 */ /* 0x000fe80003800000 */
[----:B------:R0:W-:Y:S01]  /*3bf0*/  @!P5 STG.E.U8 desc[UR36][R8.64+0x8], R7 ;  /* 0x000008070800d986 */ /* 0x0001e2000c101124 */
[----:B------:R-:W-:Y:S05]  /*3c00*/  @P3 BRA `(.L_x_111) ;  /* 0x00000000000c3947 */ /* 0x000fea0003800000 */
[----:B--2---:R-:W0:Y:S02]  /*3c10*/  LDG.E.U8 R91, desc[UR36][R4.64+0x9] ;  /* 0x00000924045b7981 */ /* 0x004e24000c1e1100 */
[----:B0-----:R-:W-:-:S05]  /*3c20*/  PRMT R7, R91, 0x8880, RZ ;  /* 0x000088805b077816 */ /* 0x001fca00000000ff */
[----:B------:R-:W-:-:S07]  /*3c30*/  IMAD R88, R7, R90, RZ ;  /* 0x0000005a07587224 */ /* 0x000fce00078e02ff */
.L_x_111:
[----:B------:R-:W-:Y:S05]  /*3c40*/  BSYNC B1 ;  /* 0x0000000000017941 */ /* 0x000fea0003800000 */
.L_x_110:
[----:B------:R-:W-:Y:S01]  /*3c50*/  ISETP.LT.OR P5, PT, R3, 0x9, !P0 ;  /* 0x000000090300780c */ /* 0x000fe200047a1670 */
[----:B------:R-:W-:Y:S01]  /*3c60*/  @!P3 IMAD R29, R29, R89, R88 ;  /* 0x000000591d1db224 */ /* 0x000fe200078e0258 */
[----:B------:R-:W-:Y:S01]  /*3c70*/  BSSY B1, `(.L_x_112) ;  /* 0x0000009000017945 */ /* 0x000fe20003800000 */
[C---:B------:R-:W-:Y:S02]  /*3c80*/  ISETP.LT.OR P4, PT, R3.reuse, 0xa, !P0 ;  /* 0x0000000a0300780c */ /* 0x040fe40004781670 */
[C---:B------:R-:W-:Y:S01]  /*3c90*/  ISETP.LT.OR P1, PT, R3.reuse, 0x12, !P2 ;  /* 0x000000120300780c */ /* 0x040fe20005721670 */
[----:B------:R0:W-:Y:S01]  /*3ca0*/  @!P3 STG.E.U8 desc[UR36][R8.64+0x9], R29 ;  /* 0x0000091d0800b986 */ /* 0x0001e2000c101124 */
[----:B------:R-:W-:-:S06]  /*3cb0*/  ISETP.LT.OR P3, PT, R3, 0x11, !P2 ;  /* 0x000000110300780c */ /* 0x000fcc0005761670 */
[----:B------:R-:W-:Y:S07]  /*3cc0*/  @P5 BRA `(.L_x_113) ;  /* 0x00000000000c5947 */ /* 0x000fee0003800000 */
[----:B--2---:R-:W0:Y:S02]  /*3cd0*/  LDG.E.U8 R91, desc[UR36][R12.64+0x8] ;  /* 0x000008240c5b7981 */ /* 0x004e24000c1e1100 */
[----:B0-----:R-:W-:-:S05]  /*3ce0*/  PRMT R7, R91, 0x8880, RZ ;  /* 0x000088805b077816 */ /* 0x001fca00000000ff */
[----:B------:R-:W-:-:S07]  /*3cf0*/  IMAD R88, R7, R90, RZ ;  /* 0x0000005a07587224 */ /* 0x000fce00078e02ff */
.L_x_113:
[----:B------:R-:W-:Y:S05]  /*3d00*/  BSYNC B1 ;  /* 0x0000000000017941 */ /* 0x000fea0003800000 */
.L_x_112:
[----:B0-----:R-:W-:Y:S01]  /*3d10*/  @!P5 IMAD R7, R30, R89, R88 ;  /* 0x000000591e07d224 */ /* 0x001fe200078e0258 */
[----:B------:R-:W-:Y:S04]  /*3d20*/  BSSY B1, `(.L_x_114) ;  /* 0x0000006000017945 */ /* 0x000fe80003800000 */
[----:B------:R0:W-:Y:S01]  /*3d30*/  @!P5 STG.E.U8 desc[UR36][R10.64+0x8], R7 ;  /* 0x000008070a00d986 */ /* 0x0001e2000c101124 */
[----:B------:R-:W-:Y:S05]  /*3d40*/  @P4 BRA `(.L_x_115) ;  /* 0x00000000000c4947 */ /* 0x000fea0003800000 */
[----:B--2---:R-:W0:Y:S02]  /*3d50*/  LDG.E.U8 R91, desc[UR36][R12.64+0x9] ;  /* 0x000009240c5b7981 */ /* 0x004e24000c1e1100 */
[----:B0-----:R-:W-:-:S05]  /*3d60*/  PRMT R7, R91, 0x8880, RZ ;  /* 0x000088805b077816 */ /* 0x001fca00000000ff */
[----:B------:R-:W-:-:S07]  /*3d70*/  IMAD R88, R7, R90, RZ ;  /* 0x0000005a07587224 */ /* 0x000fce00078e02ff */
.L_x_115:
[----:B------:R-:W-:Y:S05]  /*3d80*/  BSYNC B1 ;  /* 0x0000000000017941 */ /* 0x000fea0003800000 */
.L_x_114:
[----:B------:R-:W-:Y:S01]  /*3d90*/  @!P4 IMAD R31, R31, R89, R88 ;  /* 0x000000591f1fc224 */ /* 0x000fe200078e0258 */
[----:B------:R-:W-:Y:S04]  /*3da0*/  BSSY B1, `(.L_x_116) ;  /* 0x0000006000017945 */ /* 0x000fe80003800000 */
[----:B------:R0:W-:Y:S01]  /*3db0*/  @!P4 STG.E.U8 desc[UR36][R10.64+0x9], R31 ;  /* 0x0000091f0a00c986 */ /* 0x0001e2000c101124 */
[----:B------:R-:W-:Y:S05]  /*3dc0*/  @P3 BRA `(.L_x_117) ;  /* 0x00000000000c3947 */ /* 0x000fea0003800000 */
[----:B--2---:R-:W0:Y:S02]  /*3dd0*/  LDG.E.U8 R91, desc[UR36][R4.64+0x10] ;  /* 0x00001024045b7981 */ /* 0x004e24000c1e1100 */
[----:B0-----:R-:W-:-:S05]  /*3de0*/  PRMT R7, R91, 0x8880, RZ ;  /* 0x000088805b077816 */ /* 0x001fca00000000ff */
[----:B------:R-:W-:-:S07]  /*3df0*/  IMAD R88, R7, R90, RZ ;  /* 0x0000005a07587224 */ /* 0x000fce00078e02ff */
.L_x_117:
[----:B------:R-:W-:Y:S05]  /*3e00*/  BSYNC B1 ;  /* 0x0000000000017941 */ /* 0x000fea0003800000 */
.L_x_116:
[----:B0-----:R-:W-:Y:S01]  /*3e10*/  @!P3 IMAD R7, R32, R89, R88 ;  /* 0x000000592007b224 */ /* 0x001fe200078e0258 */
[----:B------:R-:W-:Y:S04]  /*3e20*/  BSSY B1, `(.L_x_118) ;  /* 0x0000006000017945 */ /* 0x000fe80003800000 */
[----:B------:R0:W-:Y:S01]  /*3e30*/  @!P3 STG.E.U8 desc[UR36][R8.64+0x10], R7 ;  /* 0x000010070800b986 */ /* 0x0001e2000c101124 */
[----:B------:R-:W-:Y:S05]  /*3e40*/  @P1 BRA `(.L_x_119) ;  /* 0x00000000000c1947 */ /* 0x000fea0003800000 */
[----:B--2---:R-:W0:Y:S02]  /*3e50*/  LDG.E.U8 R91, desc[UR36][R4.64+0x11] ;  /* 0x00001124045b7981 */ /* 0x004e24000c1e1100 */
[----:B0-----:R-:W-:-:S05]  /*3e60*/  PRMT R7, R91, 0x8880, RZ ;  /* 0x000088805b077816 */ /* 0x001fca00000000ff */
[----:B------:R-:W-:-:S07]  /*3e70*/  IMAD R88, R7, R90, RZ ;  /* 0x0000005a07587224 */ /* 0x000fce00078e02ff */
.L_x_119:
[----:B------:R-:W-:Y:S05]  /*3e80*/  BSYNC B1 ;  /* 0x0000000000017941 */ /* 0x000fea0003800000 */
.L_x_118:
        /* <DEDUP_REMOVED lines=11> */
.L_x_121:
[----:B------:R-:W-:Y:S05]  /*3f40*/  BSYNC B1 ;  /* 0x0000000000017941 */ /* 0x000fea0003800000 */
.L_x_120:
[----:B0-----:R-:W-:Y:S01]  /*3f50*/  @!P4 IMAD R7, R34, R89, R88 ;  /* 0x000000592207c224 */ /* 0x001fe200078e0258 */
[----:B------:R-:W-:Y:S04]  /*3f60*/  BSSY B1, `(.L_x_122) ;  /* 0x0000006000017945 */ /* 0x000fe80003800000 */
[----:B------:R0:W-:Y:S01]  /*3f70*/  @!P4 STG.E.U8 desc[UR36][R10.64+0x10], R7 ;  /* 0x000010070a00c986 */ /* 0x0001e2000c101124 */
[----:B------:R-:W-:Y:S05]  /*3f80*/  @P3 BRA `(.L_x_123) ;  /* 0x00000000000c3947 */ /* 0x000fea0003800000 */
[----:B--2---:R-:W0:Y:S02]  /*3f90*/  LDG.E.U8 R91, desc[UR36][R12.64+0x11] ;  /* 0x000011240c5b7981 */ /* 0x004e24000c1e1100 */
[----:B0-----:R-:W-:-:S05]  /*3fa0*/  PRMT R7, R91, 0x8880, RZ ;  /* 0x000088805b077816 */ /* 0x001fca00000000ff */
[----:B------:R-:W-:-:S07]  /*3fb0*/  IMAD R88, R7, R90, RZ ;  /* 0x0000005a07587224 */ /* 0x000fce00078e02ff */
.L_x_123:
[----:B------:R-:W-:Y:S05]  /*3fc0*/  BSYNC B1 ;  /* 0x0000000000017941 */ /* 0x000fea0003800000 */
.L_x_122:
[----:B------:R-:W-:Y:S01]  /*3fd0*/  @!P3 IMAD R35, R35, R89, R88 ;  /* 0x000000592323b224 */ /* 0x000fe200078e0258 */
[----:B------:R-:W-:Y:S04]  /*3fe0*/  BSSY B1, `(.L_x_124) ;  /* 0x0000006000017945 */ /* 0x000fe80003800000 */
[----:B------:R0:W-:Y:S01]  /*3ff0*/  @!P3 STG.E.U8 desc[UR36][R10.64+0x11], R35 ;  /* 0x000011230a00b986 */ /* 0x0001e2000c101124 */
[----:B------:R-:W-:Y:S05]  /*4000*/  @P5 BRA `(.L_x_125) ;  /* 0x00000000000c5947 */ /* 0x000fea0003800000 */
[----:B--2---:R-:W0:Y:S02]  /*4010*/  LDG.E.U8 R91, desc[UR36][R4.64+0x18] ;  /* 0x00001824045b7981 */ /* 0x004e24000c1e1100 */
[----:B0-----:R-:W-:-:S05]  /*4020*/  PRMT R7, R91, 0x8880, RZ ;  /* 0x000088805b077816 */ /* 0x001fca00000000ff */
[----:B------:R-:W-:-:S07]  /*4030*/  IMAD R88, R7, R90, RZ ;  /* 0x0000005a07587224 */ /* 0x000fce00078e02ff */
.L_x_125:
[----:B------:R-:W-:Y:S05]  /*4040*/  BSYNC B1 ;  /* 0x0000000000017941 */ /* 0x000fea0003800000 */
.L_x_124:
[----:B0-----:R-:W-:Y:S01]  /*4050*/  @!P5 IMAD R7, R36, R89, R88 ;  /* 0x000000592407d224 */ /* 0x001fe200078e0258 */
[----:B------:R-:W-:Y:S04]  /*4060*/  BSSY B1, `(.L_x_126) ;  /* 0x0000006000017945 */ /* 0x000fe80003800000 */
[----:B------:R0:W-:Y:S01]  /*4070*/  @!P5 STG.E.U8 desc[UR36][R8.64+0x18], R7 ;  /* 0x000018070800d986 */ /* 0x0001e2000c101124 */
[----:B------:R-:W-:Y:S05]  /*4080*/  @P1 BRA `(.L_x_127) ;  /* 0x00000000000c1947 */ /* 0x000fea0003800000 */
[----:B--2---:R-:W0:Y:S02]  /*4090*/  LDG.E.U8 R91, desc[UR36][R4.64+0x19] ;  /* 0x00001924045b7981 */ /* 0x004e24000c1e1100 */
[----:B0-----:R-:W-:-:S05]  /*40a0*/  PRMT R7, R91, 0x8880, RZ ;  /* 0x000088805b077816 */ /* 0x001fca00000000ff */
[----:B------:R-:W-:-:S07]  /*40b0*/  IMAD R88, R7, R90, RZ ;  /* 0x0000005a07587224 */ /* 0x000fce00078e02ff */
.L_x_127:
[----:B------:R-:W-:Y:S05]  /*40c0*/  BSYNC B1 ;  /* 0x0000000000017941 */ /* 0x000fea0003800000 */
.L_x_126:
        /* <DEDUP_REMOVED lines=11> */
.L_x_129:
[----:B------:R-:W-:Y:S05]  /*4180*/  BSYNC B1 ;  /* 0x0000000000017941 */ /* 0x000fea0003800000 */
.L_x_128:
[----:B0-----:R-:W-:Y:S01]  /*4190*/  @!P4 IMAD R7, R38, R89, R88 ;  /* 0x000000592607c224 */ /* 0x001fe200078e0258 */
[----:B------:R-:W-:Y:S04]  /*41a0*/  BSSY B1, `(.L_x_130) ;  /* 0x0000006000017945 */ /* 0x000fe80003800000 */
[----:B------:R0:W-:Y:S01]  /*41b0*/  @!P4 STG.E.U8 desc[UR36][R10.64+0x18], R7 ;  /* 0x000018070a00c986 */ /* 0x0001e2000c101124 */
[----:B------:R-:W-:Y:S05]  /*41c0*/  @P3 BRA `(.L_x_131) ;  /* 0x00000000000c3947 */ /* 0x000fea0003800000 */
[----:B--2---:R-:W0:Y:S02]  /*41d0*/  LDG.E.U8 R91, desc[UR36][R12.64+0x19] ;  /* 0x000019240c5b7981 */ /* 0x004e24000c1e1100 */
[----:B0-----:R-:W-:-:S05]  /*41e0*/  PRMT R7, R91, 0x8880, RZ ;  /* 0x000088805b077816 */ /* 0x001fca00000000ff */
[----:B------:R-:W-:-:S07]  /*41f0*/  IMAD R88, R7, R90, RZ ;  /* 0x0000005a07587224 */ /* 0x000fce00078e02ff */
.L_x_131:
[----:B------:R-:W-:Y:S05]  /*4200*/  BSYNC B1 ;  /* 0x0000000000017941 */ /* 0x000fea0003800000 */
.L_x_130:
[----:B------:R-:W-:Y:S01]  /*4210*/  @!P3 IMAD R39, R39, R89, R88 ;  /* 0x000000592727b224 */ /* 0x000fe200078e0258 */
[----:B------:R-:W-:Y:S04]  /*4220*/  BSSY B1, `(.L_x_132) ;  /* 0x0000006000017945 */ /* 0x000fe80003800000 */
[----:B------:R0:W-:Y:S01]  /*4230*/  @!P3 STG.E.U8 desc[UR36][R10.64+0x19], R39 ;  /* 0x000019270a00b986 */ /* 0x0001e2000c101124 */
[----:B------:R-:W-:Y:S05]  /*4240*/  @P5 BRA `(.L_x_133) ;  /* 0x00000000000c5947 */ /* 0x000fea0003800000 */
[----:B--2---:R-:W0:Y:S02]  /*4250*/  LDG.E.U8 R91, desc[UR36][R4.64+0x20] ;  /* 0x00002024045b7981 */ /* 0x004e24000c1e1100 */
[----:B0-----:R-:W-:-:S05]  /*4260*/  PRMT R7, R91, 0x8880, RZ ;  /* 0x000088805b077816 */ /* 0x001fca00000000ff */
[----:B------:R-:W-:-:S07]  /*4270*/  IMAD R88, R7, R90, RZ ;  /* 0x0000005a07587224 */ /* 0x000fce00078e02ff */
.L_x_133:
[----:B------:R-:W-:Y:S05]  /*4280*/  BSYNC B1 ;  /* 0x0000000000017941 */ /* 0x000fea0003800000 */
.L_x_132:
[----:B0-----:R-:W-:Y:S01]  /*4290*/  @!P5 IMAD R7, R40, R89, R88 ;  /* 0x000000592807d224 */ /* 0x001fe200078e0258 */
[----:B------:R-:W-:Y:S04]  /*42a0*/  BSSY B1, `(.L_x_134) ;  /* 0x0000006000017945 */ /* 0x000fe80003800000 */
[----:B------:R0:W-:Y:S01]  /*42b0*/  @!P5 STG.E.U8 desc[UR36][R8.64+0x20], R7 ;  /* 0x000020070800d986 */ /* 0x0001e2000c101124 */
[----:B------:R-:W-:Y:S05]  /*42c0*/  @P1 BRA `(.L_x_135) ;  /* 0x00000000000c1947 */ /* 0x000fea0003800000 */
[----:B--2---:R-:W0:Y:S02]  /*42d0*/  LDG.E.U8 R91, desc[UR36][R4.64+0x21] ;  /* 0x00002124045b7981 */ /* 0x004e24000c1e1100 */
[----:B0-----:R-:W-:-:S05]  /*42e0*/  PRMT R7, R91, 0x8880, RZ ;  /* 0x000088805b077816 */ /* 0x001fca00000000ff */
[----:B------:R-:W-:-:S07]  /*42f0*/  IMAD R88, R7, R90, RZ ;  /* 0x0000005a07587224 */ /* 0x000fce00078e02ff */
.L_x_135:
[----:B------:R-:W-:Y:S05]  /*4300*/  BSYNC B1 ;  /* 0x0000000000017941 */ /* 0x000fea0003800000 */
.L_x_134:
        /* <DEDUP_REMOVED lines=11> */
.L_x_137:
[----:B------:R-:W-:Y:S05]  /*43c0*/  BSYNC B1 ;  /* 0x0000000000017941 */ /* 0x000fea0003800000 */
.L_x_136:
[----:B0-----:R-:W-:Y:S01]  /*43d0*/  @!P4 IMAD R7, R42, R89, R88 ;  /* 0x000000592a07c224 */ /* 0x001fe200078e0258 */
[----:B------:R-:W-:Y:S04]  /*43e0*/  BSSY B1, `(.L_x_138) ;  /* 0x0000006000017945 */ /* 0x000fe80003800000 */
[----:B------:R0:W-:Y:S01]  /*43f0*/  @!P4 STG.E.U8 desc[UR36][R10.64+0x20], R7 ;  /* 0x000020070a00c986 */ /* 0x0001e2000c101124 */
[----:B------:R-:W-:Y:S05]  /*4400*/  @P3 BRA `(.L_x_139) ;  /* 0x00000000000c3947 */ /* 0x000fea0003800000 */
[----:B--2---:R-:W0:Y:S02]  /*4410*/  LDG.E.U8 R91, desc[UR36][R12.64+0x21] ;  /* 0x000021240c5b7981 */ /* 0x004e24000c1e1100 */
[----:B0-----:R-:W-:-:S05]  /*4420*/  PRMT R7, R91, 0x8880, RZ ;  /* 0x000088805b077816 */ /* 0x001fca00000000ff */
[----:B------:R-:W-:-:S07]  /*4430*/  IMAD R88, R7, R90, RZ ;  /* 0x0000005a07587224 */ /* 0x000fce00078e02ff */
.L_x_139:
[----:B------:R-:W-:Y:S05]  /*4440*/  BSYNC B1 ;  /* 0x0000000000017941 */ /* 0x000fea0003800000 */
.L_x_138:
[----:B------:R-:W-:Y:S01]  /*4450*/  @!P3 IMAD R43, R43, R89, R88 ;  /* 0x000000592b2bb224 */ /* 0x000fe200078e0258 */
[----:B------:R-:W-:Y:S04]  /*4460*/  BSSY B1, `(.L_x_140) ;  /* 0x0000006000017945 */ /* 0x000fe80003800000 */
[----:B------:R0:W-:Y:S01]  /*4470*/  @!P3 STG.E.U8 desc[UR36][R10.64+0x21], R43 ;  /* 0x0000212b0a00b986 */ /* 0x0001e2000c101124 */
[----:B------:R-:W-:Y:S05]  /*4480*/  @P5 BRA `(.L_x_141) ;  /* 0x00000000000c5947 */ /* 0x000fea0003800000 */
[----:B--2---:R-:W0:Y:S02]  /*4490*/  LDG.E.U8 R91, desc[UR36][R4.64+0x28] ;  /* 0x00002824045b7981 */ /* 0x004e24000c1e1100 */
[----:B0-----:R-:W-:-:S05]  /*44a0*/  PRMT R7, R91, 0x8880, RZ ;  /* 0x000088805b077816 */ /* 0x001fca00000000ff */
[----:B------:R-:W-:-:S07]  /*44b0*/  IMAD R88, R7, R90, RZ ;  /* 0x0000005a07587224 */ /* 0x000fce00078e02ff */
.L_x_141:
[----:B------:R-:W-:Y:S05]  /*44c0*/  BSYNC B1 ;  /* 0x0000000000017941 */ /* 0x000fea0003800000 */
.L_x_140:
[----:B0-----:R-:W-:Y:S01]  /*44d0*/  @!P5 IMAD R7, R44, R89, R88 ;  /* 0x000000592c07d224 */ /* 0x001fe200078e0258 */
[----:B------:R-:W-:Y:S04]  /*44e0*/  BSSY B1, `(.L_x_142) ;  /* 0x0000006000017945 */ /* 0x000fe80003800000 */
[----:B------:R0:W-:Y:S01]  /*44f0*/  @!P5 STG.E.U8 desc[UR36][R8.64+0x28], R7 ;  /* 0x000028070800d986 */ /* 0x0001e2000c101124 */
[----:B------:R-:W-:Y:S05]  /*4500*/  @P1 BRA `(.L_x_143) ;  /* 0x00000000000c1947 */ /* 0x000fea0003800000 */
[----:B--2---:R-:W0:Y:S02]  /*4510*/  LDG.E.U8 R91, desc[UR36][R4.64+0x29] ;  /* 0x00002924045b7981 */ /* 0x004e24000c1e1100 */
[----:B0-----:R-:W-:-:S05]  /*4520*/  PRMT R7, R91, 0x8880, RZ ;  /* 0x000088805b077816 */ /* 0x001fca00000000ff */
[----:B------:R-:W-:-:S07]  /*4530*/  IMAD R88, R7, R90, RZ ;  /* 0x0000005a07587224 */ /* 0x000fce00078e02ff */
.L_x_143:
[----:B------:R-:W-:Y:S05]  /*4540*/  BSYNC B1 ;  /* 0x0000000000017941 */ /* 0x000fea0003800000 */
.L_x_142:
        /* <DEDUP_REMOVED lines=11> */
.L_x_145:
[----:B------:R-:W-:Y:S05]  /*4600*/  BSYNC B1 ;  /* 0x0000000000017941 */ /* 0x000fea0003800000 */
.L_x_144:
[----:B0-----:R-:W-:Y:S01]  /*4610*/  @!P4 IMAD R7, R46, R89, R88 ;  /* 0x000000592e07c224 */ /* 0x001fe200078e0258 */
[----:B------:R-:W-:Y:S04]  /*4620*/  BSSY B1, `(.L_x_146) ;  /* 0x0000006000017945 */ /* 0x000fe80003800000 */
[----:B------:R0:W-:Y:S01]  /*4630*/  @!P4 STG.E.U8 desc[UR36][R10.64+0x28], R7 ;  /* 0x000028070a00c986 */ /* 0x0001e2000c101124 */
[----:B------:R-:W-:Y:S05]  /*4640*/  @P3 BRA `(.L_x_147) ;  /* 0x00000000000c3947 */ /* 0x000fea0003800000 */
[----:B--2---:R-:W0:Y:S02]  /*4650*/  LDG.E.U8 R91, desc[UR36][R12.64+0x29] ;  /* 0x000029240c5b7981 */ /* 0x004e24000c1e1100 */
[----:B0-----:R-:W-:-:S05]  /*4660*/  PRMT R7, R91, 0x8880, RZ ;  /* 0x000088805b077816 */ /* 0x001fca00000000ff */
[----:B------:R-:W-:-:S07]  /*4670*/  IMAD R88, R7, R90, RZ ;  /* 0x0000005a07587224 */ /* 0x000fce00078e02ff */
.L_x_147:
[----:B------:R-:W-:Y:S05]  /*4680*/  BSYNC B1 ;  /* 0x0000000000017941 */ /* 0x000fea0003800000 */
.L_x_146:
[----:B------:R-:W-:Y:S01]  /*4690*/  @!P3 IMAD R47, R47, R89, R88 ;  /* 0x000000592f2fb224 */ /* 0x000fe200078e0258 */
[----:B------:R-:W-:Y:S04]  /*46a0*/  BSSY B1, `(.L_x_148) ;  /* 0x0000006000017945 */ /* 0x000fe80003800000 */
[----:B------:R0:W-:Y:S01]  /*46b0*/  @!P3 STG.E.U8 desc[UR36][R10.64+0x29], R47 ;  /* 0x0000292f0a00b986 */ /* 0x0001e2000c101124 */
[----:B------:R-:W-:Y:S05]  /*46c0*/  @P5 BRA `(.L_x_149) ;  /* 0x00000000000c5947 */ /* 0x000fea0003800000 */
[----:B--2---:R-:W0:Y:S02]  /*46d0*/  LDG.E.U8 R91, desc[UR36][R4.64+0x30] ;  /* 0x00003024045b7981 */ /* 0x004e24000c1e1100 */
[----:B0-----:R-:W-:-:S05]  /*46e0*/  PRMT R7, R91, 0x8880, RZ ;  /* 0x000088805b077816 */ /* 0x001fca00000000ff */
[----:B------:R-:W-:-:S07]  /*46f0*/  IMAD R88, R7, R90, RZ ;  /* 0x0000005a07587224 */ /* 0x000fce00078e02ff */
.L_x_149:
[----:B------:R-:W-:Y:S05]  /*4700*/  BSYNC B1 ;  /* 0x0000000000017941 */ /* 0x000fea0003800000 */
.L_x_148:
[----:B0-----:R-:W-:Y:S01]  /*4710*/  @!P5 IMAD R7, R48, R89, R88 ;  /* 0x000000593007d224 */ /* 0x001fe200078e0258 */
[----:B------:R-:W-:Y:S04]  /*4720*/  BSSY B1, `(.L_x_150) ;  /* 0x0000006000017945 */ /* 0x000fe80003800000 */
[----:B------:R0:W-:Y:S01]  /*4730*/  @!P5 STG.E.U8 desc[UR36][R8.64+0x30], R7 ;  /* 0x000030070800d986 */ /* 0x0001e2000c101124 */
[----:B------:R-:W-:Y:S05]  /*4740*/  @P1 BRA `(.L_x_151) ;  /* 0x00000000000c1947 */ /* 0x000fea0003800000 */
[----:B--2---:R-:W0:Y:S02]  /*4750*/  LDG.E.U8 R91, desc[UR36][R4.64+0x31] ;  /* 0x00003124045b7981 */ /* 0x004e24000c1e1100 */
[----:B0-----:R-:W-:-:S05]  /*4760*/  PRMT R7, R91, 0x8880, RZ ;  /* 0x000088805b077816 */ /* 0x001fca00000000ff */
[----:B------:R-:W-:-:S07]  /*4770*/  IMAD R88, R7, R90, RZ ;  /* 0x0000005a07587224 */ /* 0x000fce00078e02ff */
.L_x_151:
[----:B------:R-:W-:Y:S05]  /*4780*/  BSYNC B1 ;  /* 0x0000000000017941 */ /* 0x000fea0003800000 */
.L_x_150:
[----:B------:R-:W-:Y:S01]  /*4790*/  ISETP.LT.OR P4, PT, R3, 0x31, !P0 ;  /* 0x000000310300780c */ /* 0x000fe20004781670 */
[----:B------:R-:W-:Y:S01]  /*47a0*/  @!P1 IMAD R49, R49, R89, R88 ;  /* 0x0000005931319224 */ /* 0x000fe200078e0258 */
[----:B------:R-:W-:Y:S01]  /*47b0*/  BSSY B1, `(.L_x_152) ;  /* 0x000000a000017945 */ /* 0x000fe20003800000 */
[C---:B------:R-:W-:Y:S02]  /*47c0*/  ISETP.LT.OR P3, PT, R3.reuse, 0x32, !P0 ;  /* 0x000000320300780c */ /* 0x040fe40004761670 */
        /* <DEDUP_REMOVED lines=8> */
.L_x_153:
[----:B------:R-:W-:Y:S05]  /*4850*/  BSYNC B1 ;  /* 0x0000000000017941 */ /* 0x000fea0003800000 */
.L_x_152:
[----:B0-----:R-:W-:Y:S01]  /*4860*/  @!P4 IMAD R7, R50, R89, R88 ;  /* 0x000000593207c224 */ /* 0x001fe200078e0258 */
[----:B------:R-:W-:Y:S04]  /*4870*/  BSSY B1, `(.L_x_154) ;  /* 0x0000006000017945 */ /* 0x000fe80003800000 */
[----:B------:R0:W-:Y:S01]  /*4880*/  @!P4 STG.E.U8 desc[UR36][R10.64+0x30], R7 ;  /* 0x000030070a00c986 */ /* 0x0001e2000c101124 */
[----:B------:R-:W-:Y:S05]  /*4890*/  @P3 BRA `(.L_x_155) ;  /* 0x00000000000c3947 */ /* 0x000fea0003800000 */
[----:B--2---:R-:W0:Y:S02]  /*48a0*/  LDG.E.U8 R91, desc[UR36][R12.64+0x31] ;  /* 0x000031240c5b7981 */ /* 0x004e24000c1e1100 */
[----:B0-----:R-:W-:-:S05]  /*48b0*/  PRMT R7, R91, 0x8880, RZ ;  /* 0x000088805b077816 */ /* 0x001fca00000000ff */
[----:B------:R-:W-:-:S07]  /*48c0*/  IMAD R88, R7, R90, RZ ;  /* 0x0000005a07587224 */ /* 0x000fce00078e02ff */
.L_x_155:
[----:B------:R-:W-:Y:S05]  /*48d0*/  BSYNC B1 ;  /* 0x0000000000017941 */ /* 0x000fea0003800000 */
.L_x_154:
[----:B------:R-:W-:Y:S01]  /*48e0*/  @!P3 IMAD R51, R51, R89, R88 ;  /* 0x000000593333b224 */ /* 0x000fe200078e0258 */
[----:B------:R-:W-:Y:S04]  /*48f0*/  BSSY B1, `(.L_x_156) ;  /* 0x0000006000017945 */ /* 0x000fe80003800000 */
[----:B------:R0:W-:Y:S01]  /*4900*/  @!P3 STG.E.U8 desc[UR36][R10.64+0x31], R51 ;  /* 0x000031330a00b986 */ /* 0x0001e2000c101124 */
[----:B------:R-:W-:Y:S05]  /*4910*/  @P1 BRA `(.L_x_157) ;  /* 0x00000000000c1947 */ /* 0x000fea0003800000 */
[----:B--2---:R-:W0:Y:S02]  /*4920*/  LDG.E.U8 R91, desc[UR36][R4.64+0x38] ;  /* 0x00003824045b7981 */ /* 0x004e24000c1e1100 */
[----:B0-----:R-:W-:-:S05]  /*4930*/  PRMT R7, R91, 0x8880, RZ ;  /* 0x000088805b077816 */ /* 0x001fca00000000ff */
[----:B------:R-:W-:-:S07]  /*4940*/  IMAD R88, R7, R90, RZ ;  /* 0x0000005a07587224 */ /* 0x000fce00078e02ff */
.L_x_157:
[----:B------:R-:W-:Y:S05]  /*4950*/  BSYNC B1 ;  /* 0x0000000000017941 */ /* 0x000fea0003800000 */
.L_x_156:
[----:B0-----:R-:W-:Y:S01]  /*4960*/  @!P1 IMAD R7, R52, R89, R88 ;  /* 0x0000005934079224 */ /* 0x001fe200078e0258 */
[----:B------:R-:W-:Y:S04]  /*4970*/  BSSY B1, `(.L_x_158) ;  /* 0x0000006000017945 */ /* 0x000fe80003800000 */
[----:B------:R0:W-:Y:S01]  /*4980*/  @!P1 STG.E.U8 desc[UR36][R8.64+0x38], R7 ;  /* 0x0000380708009986 */ /* 0x0001e2000c101124 */
[----:B------:R-:W-:Y:S05]  /*4990*/  @P2 BRA `(.L_x_159) ;  /* 0x00000000000c2947 */ /* 0x000fea0003800000 */
[----:B--2---:R-:W0:Y:S02]  /*49a0*/  LDG.E.U8 R91, desc[UR36][R4.64+0x39] ;  /* 0x00003924045b7981 */ /* 0x004e24000c1e1100 */
[----:B0-----:R-:W-:-:S05]  /*49b0*/  PRMT R7, R91, 0x8880, RZ ;  /* 0x000088805b077816 */ /* 0x001fca00000000ff */
[----:B------:R-:W-:-:S07]  /*49c0*/  IMAD R88, R7, R90, RZ ;  /* 0x0000005a07587224 */ /* 0x000fce00078e02ff */
.L_x_159:
[----:B------:R-:W-:Y:S05]  /*49d0*/  BSYNC B1 ;  /* 0x0000000000017941 */ /* 0x000fea0003800000 */
.L_x_158:
[----:B------:R-:W-:Y:S01]  /*49e0*/  @!P2 IMAD R53, R53, R89, R88 ;  /* 0x000000593535a224 */ /* 0x000fe200078e0258 */
[----:B------:R-:W-:Y:S04]  /*49f0*/  BSSY B1, `(.L_x_160) ;  /* 0x0000006000017945 */ /* 0x000fe80003800000 */
[----:B------:R0:W-:Y:S01]  /*4a00*/  @!P2 STG.E.U8 desc[UR36][R8.64+0x39], R53 ;  /* 0x000039350800a986 */ /* 0x0001e2000c101124 */
[----:B------:R-:W-:Y:S05]  /*4a10*/  @P5 BRA `(.L_x_161) ;  /* 0x00000000000c5947 */ /* 0x000fea0003800000 */
[----:B--2---:R-:W2:Y:S02]  /*4a20*/  LDG.E.U8 R91, desc[UR36][R12.64+0x38] ;  /* 0x000038240c5b7981 */ /* 0x004ea4000c1e1100 */
[----:B--2---:R-:W-:-:S05]  /*4a30*/  PRMT R5, R91, 0x8880, RZ ;  /* 0x000088805b057816 */ /* 0x004fca00000000ff */
[----:B------:R-:W-:-:S07]  /*4a40*/  IMAD R88, R5, R90, RZ ;  /* 0x0000005a05587224 */ /* 0x000fce00078e02ff */
.L_x_161:
[----:B------:R-:W-:Y:S05]  /*4a50*/  BSYNC B1 ;  /* 0x0000000000017941 */ /* 0x000fea0003800000 */
.L_x_160:
[----:B------:R-:W-:Y:S01]  /*4a60*/  @!P5 IMAD R5, R54, R89, R88 ;  /* 0x000000593605d224 */ /* 0x000fe200078e0258 */
[----:B------:R-:W-:Y:S01]  /*4a70*/  ISETP.LT.OR P0, PT, R3, 0x3a, !P0 ;  /* 0x0000003a0300780c */ /* 0x000fe20004701670 */
[----:B------:R-:W-:Y:S03]  /*4a80*/  BSSY B1, `(.L_x_162) ;  /* 0x0000006000017945 */ /* 0x000fe60003800000 */
[----:B------:R0:W-:Y:S09]  /*4a90*/  @!P5 STG.E.U8 desc[UR36][R10.64+0x38], R5 ;  /* 0x000038050a00d986 */ /* 0x0001f2000c101124 */
[----:B------:R-:W-:Y:S05]  /*4aa0*/  @P0 BRA `(.L_x_163) ;  /* 0x00000000000c0947 */ /* 0x000fea0003800000 */
[----:B--2---:R-:W2:Y:S02]  /*4ab0*/  LDG.E.U8 R91, desc[UR36][R12.64+0x39] ;  /* 0x000039240c5b7981 */ /* 0x004ea4000c1e1100 */
[----:B--2---:R-:W-:-:S05]  /*4ac0*/  PRMT R3, R91, 0x8880, RZ ;  /* 0x000088805b037816 */ /* 0x004fca00000000ff */
[----:B------:R-:W-:-:S07]  /*4ad0*/  IMAD R88, R3, R90, RZ ;  /* 0x0000005a03587224 */ /* 0x000fce00078e02ff */
.L_x_163:
[----:B------:R-:W-:Y:S05]  /*4ae0*/  BSYNC B1 ;  /* 0x0000000000017941 */ /* 0x000fea0003800000 */
.L_x_162:
[----:B------:R-:W-:Y:S01]  /*4af0*/  IMAD R55, R55, R89, R88 ;  /* 0x0000005937377224 */ /* 0x000fe200078e0258 */
[----:B------:R-:W-:Y:S06]  /*4b00*/  @P0 BRA `(.L_x_164) ;  /* 0x0000000c00180947 */ /* 0x000fec0003800000 */
[----:B------:R0:W-:Y:S01]  /*4b10*/  STG.E.U8 desc[UR36][R10.64+0x39], R55 ;  /* 0x000039370a007986 */ /* 0x0001e2000c101124 */
[----:B------:R-:W-:Y:S05]  /*4b20*/  BRA `(.L_x_164) ;  /* 0x0000000c00107947 */ /* 0x000fea0003800000 */
.L_x_35:
[C---:B------:R-:W-:Y:S02]  /*4b30*/  ISETP.GE.AND P2, PT, R102.reuse, 0x1, PT ;  /* 0x000000016600780c */ /* 0x040fe40003f46270 */
[----:B------:R-:W-:Y:S02]  /*4b40*/  ISETP.GE.AND P1, PT, R102, 0x9, PT ;  /* 0x000000096600780c */ /* 0x000fe40003f26270 */
[C---:B------:R-:W-:Y:S02]  /*4b50*/  ISETP.LT.OR P4, PT, R3.reuse, 0x1, !P2 ;  /* 0x000000010300780c */ /* 0x040fe40005781670 */
[C---:B------:R-:W-:Y:S02]  /*4b60*/  ISETP.LT.OR P5, PT, R3.reuse, 0x2, !P2 ;  /* 0x000000020300780c */ /* 0x040fe400057a1670 */
[C---:B------:R-:W-:Y:S02]  /*4b70*/  ISETP.LT.OR P0, PT, R3.reuse, 0x1, !P1 ;  /* 0x000000010300780c */ /* 0x040fe40004f01670 */
[----:B------:R-:W-:-:S07]  /*4b80*/  ISETP.LT.OR P3, PT, R3, 0x2, !P1 ;  /* 0x000000020300780c */ /* 0x000fce0004f61670 */
[-C--:B------:R-:W-:Y:S02]  /*4b90*/  @!P4 IMAD R5, R56, R89.reuse, RZ ;  /* 0x000000593805c224 */ /* 0x080fe400078e02ff */
[-C--:B------:R-:W-:Y:S02]  /*4ba0*/  @!P5 IMAD R57, R57, R89.reuse, RZ ;  /* 0x000000593939d224 */ /* 0x080fe400078e02ff */
[-C--:B------:R-:W-:Y:S01]  /*4bb0*/  @!P0 IMAD R13, R58, R89.reuse, RZ ;  /* 0x000000593a0d8224 */ /* 0x080fe200078e02ff */
[----:B------:R0:W-:Y:S01]  /*4bc0*/  @!P4 STG.E.U8 desc[UR36][R94.64], R5 ;  /* 0x000000055e00c986 */ /* 0x0001e2000c101124 */
[----:B------:R-:W-:Y:S01]  /*4bd0*/  ISETP.LT.OR P4, PT, R3, 0x9, !P2 ;  /* 0x000000090300780c */ /* 0x000fe20005781670 */
[----:B------:R-:W-:Y:S02]  /*4be0*/  @!P3 IMAD R59, R59, R89, RZ ;  /* 0x000000593b3bb224 */ /* 0x000fe400078e02ff */
[----:B------:R-:W-:Y:S01]  /*4bf0*/  @!P5 STG.E.U8 desc[UR36][R94.64+0x1], R57 ;  /* 0x000001395e00d986 */ /* 0x000fe2000c101124 */
[----:B------:R-:W-:-:S03]  /*4c00*/  ISETP.LT.OR P5, PT, R3, 0xa, !P2 ;  /* 0x0000000a0300780c */ /* 0x000fc600057a1670 */
[----:B------:R1:W-:Y:S01]  /*4c10*/  @!P0 STG.E.U8 desc[UR36][R6.64], R13 ;  /* 0x0000000d06008986 */ /* 0x0003e2000c101124 */
[----:B------:R-:W-:-:S03]  /*4c20*/  ISETP.LT.OR P0, PT, R3, 0x9, !P1 ;  /* 0x000000090300780c */ /* 0x000fc60004f01670 */
[----:B------:R-:W-:Y:S01]  /*4c30*/  @!P3 STG.E.U8 desc[UR36][R6.64+0x1], R59 ;  /* 0x0000013b0600b986 */ /* 0x000fe2000c101124 */
[----:B------:R-:W-:Y:S01]  /*4c40*/  ISETP.LT.OR P3, PT, R3, 0xa, !P1 ;  /* 0x0000000a0300780c */ /* 0x000fe20004f61670 */
[----:B------:R-:W-:-:S04]  /*4c50*/  @!P4 IMAD R15, R60, R89, RZ ;  /* 0x000000593c0fc224 */ /* 0x000fc800078e02ff */
[-C--:B------:R-:W-:Y:S01]  /*4c60*/  @!P5 IMAD R61, R61, R89.reuse, RZ ;  /* 0x000000593d3dd224 */ /* 0x080fe200078e02ff */
[----:B------:R3:W-:Y:S01]  /*4c70*/  @!P4 STG.E.U8 desc[UR36][R94.64+0x8], R15 ;  /* 0x0000080f5e00c986 */ /* 0x0007e2000c101124 */
[C---:B------:R-:W-:Y:S02]  /*4c80*/  ISETP.LT.OR P4, PT, R3.reuse, 0x11, !P2 ;  /* 0x000000110300780c */ /* 0x040fe40005781670 */
[-C--:B0-----:R-:W-:Y:S01]  /*4c90*/  @!P0 IMAD R5, R62, R89.reuse, RZ ;  /* 0x000000593e058224 */ /* 0x081fe200078e02ff */
[----:B------:R-:W-:Y:S01]  /*4ca0*/  @!P5 STG.E.U8 desc[UR36][R94.64+0x9], R61 ;  /* 0x0000093d5e00d986 */ /* 0x000fe2000c101124 */
[----:B------:R-:W-:Y:S02]  /*4cb0*/  ISETP.LT.OR P5, PT, R3, 0x12, !P2 ;  /* 0x000000120300780c */ /* 0x000fe400057a1670 */
[----:B------:R-:W-:Y:S01]  /*4cc0*/  @!P3 IMAD R63, R63, R89, RZ ;  /* 0x000000593f3fb224 */ /* 0x000fe200078e02ff */
[----:B------:R0:W-:Y:S01]  /*4cd0*/  @!P0 STG.E.U8 desc[UR36][R6.64+0x8], R5 ;  /* 0x0000080506008986 */ /* 0x0001e2000c101124 */
[----:B------:R-:W-:-:S03]  /*4ce0*/  ISETP.LT.OR P0, PT, R3, 0x11, !P1 ;  /* 0x000000110300780c */ /* 0x000fc60004f01670 */
[----:B------:R-:W-:Y:S01]  /*4cf0*/  @!P3 STG.E.U8 desc[UR36][R6.64+0x9], R63 ;  /* 0x0000093f0600b986 */ /* 0x000fe2000c101124 */
[----:B------:R-:W-:Y:S01]  /*4d00*/  ISETP.LT.OR P3, PT, R3, 0x12, !P1 ;  /* 0x000000120300780c */ /* 0x000fe20004f61670 */
[----:B-1----:R-:W-:-:S04]  /*4d10*/  @!P4 IMAD R13, R64, R89, RZ ;  /* 0x00000059400dc224 */ /* 0x002fc800078e02ff */
[-C--:B------:R-:W-:Y:S01]  /*4d20*/  @!P5 IMAD R65, R65, R89.reuse, RZ ;  /* 0x000000594141d224 */ /* 0x080fe200078e02ff */
[----:B------:R1:W-:Y:S01]  /*4d30*/  @!P4 STG.E.U8 desc[UR36][R94.64+0x10], R13 ;  /* 0x0000100d5e00c986 */ /* 0x0003e2000c101124 */
[C---:B------:R-:W-:Y:S02]  /*4d40*/  ISETP.LT.OR P4, PT, R3.reuse, 0x19, !P2 ;  /* 0x000000190300780c */ /* 0x040fe40005781670 */
[-C--:B---3--:R-:W-:Y:S01]  /*4d50*/  @!P0 IMAD R15, R66, R89.reuse, RZ ;  /* 0x00000059420f8224 */ /* 0x088fe200078e02ff */
[----:B------:R-:W-:Y:S01]  /*4d60*/  @!P5 STG.E.U8 desc[UR36][R94.64+0x11], R65 ;  /* 0x000011415e00d986 */ /* 0x000fe2000c101124 */
[----:B------:R-:W-:Y:S02]  /*4d70*/  ISETP.LT.OR P5, PT, R3, 0x1a, !P2 ;  /* 0x0000001a0300780c */ /* 0x000fe400057a1670 */
[----:B------:R-:W-:Y:S01]  /*4d80*/  @!P3 IMAD R67, R67, R89, RZ ;  /* 0x000000594343b224 */ /* 0x000fe200078e02ff */
[----:B------:R3:W-:Y:S01]  /*4d90*/  @!P0 STG.E.U8 desc[UR36][R6.64+0x10], R15 ;  /* 0x0000100f06008986 */ /* 0x0007e2000c101124 */
[----:B------:R-:W-:-:S03]  /*4da0*/  ISETP.LT.OR P0, PT, R3, 0x19, !P1 ;  /* 0x000000190300780c */ /* 0x000fc60004f01670 */
[----:B------:R-:W-:Y:S01]  /*4db0*/  @!P3 STG.E.U8 desc[UR36][R6.64+0x11], R67 ;  /* 0x000011430600b986 */ /* 0x000fe2000c101124 */
[----:B------:R-:W-:Y:S01]  /*4dc0*/  ISETP.LT.OR P3, PT, R3, 0x1a, !P1 ;  /* 0x0000001a0300780c */ /* 0x000fe20004f61670 */
[----:B0-----:R-:W-:-:S04]  /*4dd0*/  @!P4 IMAD R5, R68, R89, RZ ;  /* 0x000000594405c224 */ /* 0x001fc800078e02ff */
[-C--:B------:R-:W-:Y:S01]  /*4de0*/  @!P5 IMAD R69, R69, R89.reuse, RZ ;  /* 0x000000594545d224 */ /* 0x080fe200078e02ff */
[----:B------:R0:W-:Y:S01]  /*4df0*/  @!P4 STG.E.U8 desc[UR36][R94.64+0x18], R5 ;  /* 0x000018055e00c986 */ /* 0x0001e2000c101124 */
[C---:B------:R-:W-:Y:S02]  /*4e00*/  ISETP.LT.OR P4, PT, R3.reuse, 0x21, !P2 ;  /* 0x000000210300780c */ /* 0x040fe40005781670 */
[-C--:B-1----:R-:W-:Y:S01]  /*4e10*/  @!P0 IMAD R13, R70, R89.reuse, RZ ;  /* 0x00000059460d8224 */ /* 0x082fe200078e02ff */
[----:B------:R-:W-:Y:S01]  /*4e20*/  @!P5 STG.E.U8 desc[UR36][R94.64+0x19], R69 ;  /* 0x000019455e00d986 */ /* 0x000fe2000c101124 */
[----:B------:R-:W-:Y:S02]  /*4e30*/  ISETP.LT.OR P5, PT, R3, 0x22, !P2 ;  /* 0x000000220300780c */ /* 0x000fe400057a1670 */
[----:B------:R-:W-:Y:S01]  /*4e40*/  @!P3 IMAD R71, R71, R89, RZ ;  /* 0x000000594747b224 */ /* 0x000fe200078e02ff */
[----:B------:R1:W-:Y:S01]  /*4e50*/  @!P0 STG.E.U8 desc[UR36][R6.64+0x18], R13 ;  /* 0x0000180d06008986 */ /* 0x0003e2000c101124 */
[----:B------:R-:W-:-:S03]  /*4e60*/  ISETP.LT.OR P0, PT, R3, 0x21, !P1 ;  /* 0x000000210300780c */ /* 0x000fc60004f01670 */
[----:B------:R-:W-:Y:S01]  /*4e70*/  @!P3 STG.E.U8 desc[UR36][R6.64+0x19], R71 ;  /* 0x000019470600b986 */ /* 0x000fe2000c101124 */
[----:B------:R-:W-:Y:S01]  /*4e80*/  ISETP.LT.OR P3, PT, R3, 0x22, !P1 ;  /* 0x000000220300780c */ /* 0x000fe20004f61670 */
[----:B---3--:R-:W-:-:S04]  /*4e90*/  @!P4 IMAD R15, R72, R89, RZ ;  /* 0x00000059480fc224 */ /* 0x008fc800078e02ff */
        /* <DEDUP_REMOVED lines=32> */
[----:B------:R-:W-:-:S02]  /*50a0*/  ISETP.GE.AND P0, PT, R102, 0x81, PT ;  /* 0x000000816600780c */ /* 0x000fc40003f06270 */
[C---:B------:R-:W-:Y:S01]  /*50b0*/  ISETP.LT.OR P5, PT, R3.reuse, 0x39, !P1 ;  /* 0x000000390300780c */ /* 0x040fe20004fa1670 */
[----:B------:R-:W-:Y:S01]  /*50c0*/  @!P3 STG.E.U8 desc[UR36][R6.64+0x31], R83 ;  /* 0x000031530600b986 */ /* 0x000fe2000c101124 */
[C---:B------:R-:W-:Y:S01]  /*50d0*/  ISETP.LT.OR P1, PT, R3.reuse, 0x3a, !P1 ;  /* 0x0000003a0300780c */ /* 0x040fe20004f21670 */
[----:B---3--:R-:W-:Y:S01]  /*50e0*/  @!P4 IMAD R15, R84, R89, RZ ;  /* 0x00000059540fc224 */ /* 0x008fe200078e02ff */
[----:B------:R-:W-:-:S03]  /*50f0*/  ISETP.LT.OR P3, PT, R3, 0x1, !P0 ;  /* 0x000000010300780c */ /* 0x000fc60004761670 */
[----:B------:R-:W-:Y:S01]  /*5100*/  @!P2 IMAD R85, R85, R89, RZ ;  /* 0x000000595555a224 */ /* 0x000fe200078e02ff */
[----:B------:R-:W-:Y:S01]  /*5110*/  @!P4 STG.E.U8 desc[UR36][R94.64+0x38], R15 ;  /* 0x0000380f5e00c986 */ /* 0x000fe2000c101124 */
[----:B------:R-:W-:-:S03]  /*5120*/  ISETP.LT.OR P4, PT, R3, 0x2, !P0 ;  /* 0x000000020300780c */ /* 0x000fc60004781670 */
[----:B------:R-:W-:Y:S01]  /*5130*/  @!P2 STG.E.U8 desc[UR36][R94.64+0x39], R85 ;  /* 0x000039555e00a986 */ /* 0x000fe2000c101124 */
[-C--:B0-----:R-:W-:Y:S01]  /*5140*/  @!P5 IMAD R5, R86, R89.reuse, RZ ;  /* 0x000000595605d224 */ /* 0x081fe200078e02ff */
[----:B------:R-:W-:Y:S01]  /*5150*/  ISETP.GE.AND P2, PT, R102, 0x89, PT ;  /* 0x000000896600780c */ /* 0x000fe20003f46270 */
[-C--:B------:R-:W-:Y:S02]  /*5160*/  @!P1 IMAD R87, R87, R89.reuse, RZ ;  /* 0x0000005957579224 */ /* 0x080fe400078e02ff */
[----:B-1----:R-:W-:Y:S01]  /*5170*/  @!P3 IMAD R13, R24, R89, RZ ;  /* 0x00000059180db224 */ /* 0x002fe200078e02ff */
[----:B------:R0:W-:Y:S01]  /*5180*/  @!P5 STG.E.U8 desc[UR36][R6.64+0x38], R5 ;  /* 0x000038050600d986 */ /* 0x0001e2000c101124 */
[----:B------:R-:W-:-:S03]  /*5190*/  ISETP.LT.OR P5, PT, R3, 0x1, !P2 ;  /* 0x000000010300780c */ /* 0x000fc600057a1670 */
[----:B------:R-:W-:Y:S01]  /*51a0*/  @!P4 IMAD R25, R25, R89, RZ ;  /* 0x000000591919c224 */ /* 0x000fe200078e02ff */
[----:B------:R-:W-:Y:S01]  /*51b0*/  @!P1 STG.E.U8 desc[UR36][R6.64+0x39], R87 ;  /* 0x0000395706009986 */ /* 0x000fe2000c101124 */
[----:B------:R-:W-:-:S03]  /*51c0*/  ISETP.LT.OR P1, PT, R3, 0x2, !P2 ;  /* 0x000000020300780c */ /* 0x000fc60005721670 */
[----:B------:R-:W-:Y:S01]  /*51d0*/  @!P3 STG.E.U8 desc[UR36][R8.64], R13 ;  /* 0x0000000d0800b986 */ /* 0x000fe2000c101124 */
[----:B------:R-:W-:-:S03]  /*51e0*/  ISETP.LT.OR P3, PT, R3, 0x9, !P0 ;  /* 0x000000090300780c */ /* 0x000fc60004761670 */
[----:B------:R-:W-:Y:S01]  /*51f0*/  @!P4 STG.E.U8 desc[UR36][R8.64+0x1], R25 ;  /* 0x000001190800c986 */ /* 0x000fe2000c101124 */
[----:B------:R-:W-:Y:S01]  /*5200*/  ISETP.LT.OR P4, PT, R3, 0xa, !P0 ;  /* 0x0000000a0300780c */ /* 0x000fe20004781670 */
[----:B0-----:R-:W-:-:S04]  /*5210*/  @!P5 IMAD R5, R26, R89, RZ ;  /* 0x000000591a05d224 */ /* 0x001fc800078e02ff */
[-C--:B------:R-:W-:Y:S01]  /*5220*/  @!P1 IMAD R27, R27, R89.reuse, RZ ;  /* 0x000000591b1b9224 */ /* 0x080fe200078e02ff */
[----:B------:R0:W-:Y:S01]  /*5230*/  @!P5 STG.E.U8 desc[UR36][R10.64], R5 ;  /* 0x000000050a00d986 */ /* 0x0001e2000c101124 */
[C---:B------:R-:W-:Y:S02]  /*5240*/  ISETP.LT.OR P5, PT, R3.reuse, 0x9, !P2 ;  /* 0x000000090300780c */ /* 0x040fe400057a1670 */
[-C--:B------:R-:W-:Y:S01]  /*5250*/  @!P3 IMAD R15, R28, R89.reuse, RZ ;  /* 0x000000591c0fb224 */ /* 0x080fe200078e02ff */
[----:B------:R-:W-:Y:S01]  /*5260*/  @!P1 STG.E.U8 desc[UR36][R10.64+0x1], R27 ;  /* 0x0000011b0a009986 */ /* 0x000fe2000c101124 */
[----:B------:R-:W-:Y:S02]  /*5270*/  ISETP.LT.OR P1, PT, R3, 0xa, !P2 ;  /* 0x0000000a0300780c */ /* 0x000fe40005721670 */
[----:B------:R-:W-:Y:S01]  /*5280*/  @!P4 IMAD R29, R29, R89, RZ ;  /* 0x000000591d1dc224 */ /* 0x000fe200078e02ff */
        /* <DEDUP_REMOVED lines=40> */
[----:B-1----:R-:W-:-:S04]  /*5510*/  @!P5 IMAD R13, R42, R89, RZ ;  /* 0x000000592a0dd224 */ /* 0x002fc800078e02ff */
        /* <DEDUP_REMOVED lines=12> */
[----:B------:R-:W-:-:S04]  /*55e0*/  @!P1 IMAD R7, R46, R89, RZ ;  /* 0x000000592e079224 */ /* 0x000fc800078e02ff */
[-C--:B------:R-:W-:Y:S01]  /*55f0*/  @!P3 IMAD R47, R47, R89.reuse, RZ ;  /* 0x000000592f2fb224 */ /* 0x080fe200078e02ff */
[----:B------:R1:W-:Y:S01]  /*5600*/  @!P1 STG.E.U8 desc[UR36][R10.64+0x28], R7 ;  /* 0x000028070a009986 */ /* 0x0003e2000c101124 */
[----:B------:R-:W-:Y:S02]  /*5610*/  ISETP.LT.OR P1, PT, R3, 0x31, !P2 ;  /* 0x000000310300780c */ /* 0x000fe40005721670 */
[----:B------:R-:W-:Y:S01]  /*5620*/  @!P4 IMAD R49, R49, R89, RZ ;  /* 0x000000593131c224 */ /* 0x000fe200078e02ff */
[----:B------:R3:W-:Y:S01]  /*5630*/  @!P3 STG.E.U8 desc[UR36][R10.64+0x29], R47 ;  /* 0x0000292f0a00b986 */ /* 0x0007e2000c101124 */
[C---:B------:R-:W-:Y:S02]  /*5640*/  ISETP.LT.OR P3, PT, R3.reuse, 0x39, !P0 ;  /* 0x000000390300780c */ /* 0x040fe40004761670 */
[C---:B------:R-:W-:Y:S01]  /*5650*/  ISETP.LT.OR P0, PT, R3.reuse, 0x3a, !P0 ;  /* 0x0000003a0300780c */ /* 0x040fe20004701670 */
[----:B------:R3:W-:Y:S01]  /*5660*/  @!P4 STG.E.U8 desc[UR36][R8.64+0x31], R49 ;  /* 0x000031310800c986 */ /* 0x0007e2000c101124 */
[----:B------:R-:W-:-:S03]  /*5670*/  ISETP.LT.OR P4, PT, R3, 0x32, !P2 ;  /* 0x000000320300780c */ /* 0x000fc60005781670 */
[----:B------:R3:W-:Y:S01]  /*5680*/  @!P5 STG.E.U8 desc[UR36][R8.64+0x30], R13 ;  /* 0x0000300d0800d986 */ /* 0x0007e2000c101124 */
[C---:B------:R-:W-:Y:S02]  /*5690*/  ISETP.LT.OR P5, PT, R3.reuse, 0x39, !P2 ;  /* 0x000000390300780c */ /* 0x040fe400057a1670 */
[----:B------:R-:W-:Y:S01]  /*56a0*/  ISETP.LT.OR P2, PT, R3, 0x3a, !P2 ;  /* 0x0000003a0300780c */ /* 0x000fe20005741670 */
[-C--:B------:R-:W-:Y:S02]  /*56b0*/  @!P1 IMAD R3, R50, R89.reuse, RZ ;  /* 0x0000005932039224 */ /* 0x080fe400078e02ff */
[-C--:B0-----:R-:W-:Y:S02]  /*56c0*/  @!P3 IMAD R5, R52, R89.reuse, RZ ;  /* 0x000000593405b224 */ /* 0x081fe400078e02ff */
[-C--:B------:R-:W-:Y:S01]  /*56d0*/  @!P0 IMAD R53, R53, R89.reuse, RZ ;  /* 0x0000005935358224 */ /* 0x080fe200078e02ff */
[----:B------:R3:W-:Y:S01]  /*56e0*/  @!P1 STG.E.U8 desc[UR36][R10.64+0x30], R3 ;  /* 0x000030030a009986 */ /* 0x0007e2000c101124 */
[----:B------:R-:W-:-:S04]  /*56f0*/  @!P4 IMAD R51, R51, R89, RZ ;  /* 0x000000593333c224 */ /* 0x000fc800078e02ff */
[-C--:B-1----:R-:W-:Y:S01]  /*5700*/  @!P5 IMAD R7, R54, R89.reuse, RZ ;  /* 0x000000593607d224 */ /* 0x082fe200078e02ff */
[----:B------:R3:W-:Y:S01]  /*5710*/  @!P4 STG.E.U8 desc[UR36][R10.64+0x31], R51 ;  /* 0x000031330a00c986 */ /* 0x0007e2000c101124 */
[----:B------:R-:W-:-:S03]  /*5720*/  @!P2 IMAD R55, R55, R89, RZ ;  /* 0x000000593737a224 */ /* 0x000fc600078e02ff */
[----:B------:R3:W-:Y:S04]  /*5730*/  @!P3 STG.E.U8 desc[UR36][R8.64+0x38], R5 ;  /* 0x000038050800b986 */ /* 0x0007e8000c101124 */
[----:B------:R3:W-:Y:S04]  /*5740*/  @!P0 STG.E.U8 desc[UR36][R8.64+0x39], R53 ;  /* 0x0000393508008986 */ /* 0x0007e8000c101124 */
[----:B------:R3:W-:Y:S04]  /*5750*/  @!P5 STG.E.U8 desc[UR36][R10.64+0x38], R7 ;  /* 0x000038070a00d986 */ /* 0x0007e8000c101124 */
[----:B------:R3:W-:Y:S02]  /*5760*/  @!P2 STG.E.U8 desc[UR36][R10.64+0x39], R55 ;  /* 0x000039370a00a986 */ /* 0x0007e4000c101124 */
.L_x_164:
[----:B------:R-:W-:Y:S05]  /*5770*/  BSYNC B0 ;  /* 0x0000000000007941 */ /* 0x000fea0003800000 */
.L_x_34:
[----:B------:R-:W-:Y:S01]  /*5780*/  ULDC UR4, c[0x0][0xc] ;  /* 0x0000030000047ab9 */ /* 0x000fe20000000800 */
[----:B------:R-:W-:Y:S01]  /*5790*/  ULDC UR5, c[0x0][0x10] ;  /* 0x0000040000057ab9 */ /* 0x000fe20000000800 */
[----:B---3--:R-:W3:Y:S01]  /*57a0*/  LDC R3, c[0x0][0x14] ;  /* 0x00000500ff037b82 */ /* 0x008ee20000000800 */
[----:B------:R-:W-:Y:S01]  /*57b0*/  UIMAD.WIDE.U32 UR4, UR4, UR5, URZ ;  /* 0x00000005040472a5 */ /* 0x000fe2000f8e003f */
[----:B------:R-:W-:Y:S02]  /*57c0*/  IMAD.MOV.U32 R93, RZ, RZ, -0x1 ;  /* 0xffffffffff5d7424 */ /* 0x000fe400078e00ff */
[----:B------:R-:W-:-:S03]  /*57d0*/  IMAD.MOV.U32 R88, RZ, RZ, -0x1 ;  /* 0xffffffffff587424 */ /* 0x000fc600078e00ff */
[----:B---3--:R-:W-:-:S04]  /*57e0*/  IMAD.WIDE.U32 R16, R3, UR4, R16 ;  /* 0x0000000403107c25 */ /* 0x008fc8000f8e0010 */
[----:B------:R-:W-:Y:S01]  /*57f0*/  IMAD R3, R3, UR5, RZ ;  /* 0x0000000503037c24 */ /* 0x000fe2000f8e02ff */
[----:B------:R-:W-:Y:S02]  /*5800*/  ULDC.64 UR4, c[0x0][0x650] ;  /* 0x0001940000047ab9 */ /* 0x000fe40000000a00 */
[----:B------:R-:W-:Y:S01]  /*5810*/  ISETP.GE.U32.AND P0, PT, R16, UR4, PT ;  /* 0x0000000410007c0c */ /* 0x000fe2000bf06070 */
[--C-:B------:R-:W-:Y:S01]  /*5820*/  IMAD.IADD R17, R17, 0x1, R3.reuse ;  /* 0x0000000111117824 */ /* 0x100fe200078e0203 */
[----:B------:R-:W-:-:S04]  /*5830*/  PRMT R3, RZ, 0x7610, R3 ;  /* 0x00007610ff037816 */ /* 0x000fc80000000003 */
[----:B------:R-:W-:-:S13]  /*5840*/  ISETP.GE.U32.AND.EX P0, PT, R17, UR5, PT, P0 ;  /* 0x0000000511007c0c */ /* 0x000fda000bf06100 */
[----:B------:R-:W-:Y:S05]  /*5850*/  @P0 BRA `(.L_x_165) ;  /* 0x0000000400640947 */ /* 0x000fea0003800000 */
[----:B------:R-:W3:Y:S01]  /*5860*/  S2R R12, SR_CTAID.X ;  /* 0x00000000000c7919 */ /* 0x000ee20000002500 */
[----:B0-----:R-:W0:Y:S01]  /*5870*/  LDC.64 R10, c[0x0][0x628] ;  /* 0x00018a00ff0a7b82 */ /* 0x001e220000000a00 */
[----:B------:R-:W-:Y:S01]  /*5880*/  ULDC UR4, c[0x0][0x150] ;  /* 0x0000540000047ab9 */ /* 0x000fe20000000800 */
[----:B------:R-:W-:Y:S01]  /*5890*/  IMAD.MOV.U32 R8, RZ, RZ, R16 ;  /* 0x000000ffff087224 */ /* 0x000fe200078e0010 */
[----:B------:R-:W0:Y:S01]  /*58a0*/  S2R R24, SR_CTAID.Y ;  /* 0x0000000000187919 */ /* 0x000e220000002600 */
[----:B------:R-:W-:-:S04]  /*58b0*/  IMAD.MOV.U32 R9, RZ, RZ, R17 ;  /* 0x000000ffff097224 */ /* 0x000fc800078e0011 */
[----:B------:R-:W1:Y:S08]  /*58c0*/  LDC R21, c[0x0][0x144] ;  /* 0x00005100ff157b82 */ /* 0x000e700000000800 */
[----:B------:R-:W1:Y:S08]  /*58d0*/  LDC R0, c[0x0][0x630] ;  /* 0x00018c00ff007b82 */ /* 0x000e700000000800 */
[----:B------:R-:W1:Y:S01]  /*58e0*/  LDC.64 R14, c[0x0][0x620] ;  /* 0x00018800ff0e7b82 */ /* 0x000e620000000a00 */
[----:B0-----:R-:W-:-:S04]  /*58f0*/  ISETP.NE.U32.AND P0, PT, R10, RZ, PT ;  /* 0x000000ff0a00720c */ /* 0x001fc80003f05070 */
[----:B------:R-:W-:Y:S02]  /*5900*/  ISETP.NE.AND.EX P0, PT, R11, RZ, PT, P0 ;  /* 0x000000ff0b00720c */ /* 0x000fe40003f05300 */
[----:B---3--:R-:W-:-:S05]  /*5910*/  I2FP.F32.U32 R3, R12 ;  /* 0x0000000c00037245 */ /* 0x008fca0000201000 */
[----:B------:R-:W-:-:S04]  /*5920*/  FMUL R3, R3, UR4 ;  /* 0x0000000403037c20 */ /* 0x000fc80008400000 */
[----:B------:R0:W3:Y:S02]  /*5930*/  F2I.U32.TRUNC.NTZ R20, R3 ;  /* 0x0000000300147305 */ /* 0x0000e4000020f000 */
[----:B------:R-:W-:Y:S05]  /*5940*/  @!P0 BRA `(.L_x_166) ;  /* 0x0000000000288947 */ /* 0x000fea0003800000 */
[----:B0-----:R-:W0:Y:S02]  /*5950*/  LDC R3, c[0x0][0x634] ;  /* 0x00018d00ff037b82 */ /* 0x001e240000000800 */
        /* <DEDUP_REMOVED lines=9> */
.L_x_166:
[----:B------:R-:W2:Y:S01]  /*59f0*/  LDC.64 R28, c[0x0][0x640] ;  /* 0x00019000ff1c7b82 */ /* 0x000ea20000000a00 */
[-CC-:B-1----:R-:W-:Y:S01]  /*5a00*/  SHF.R.U64 R88, R8, R0.reuse, R9.reuse ;  /* 0x0000000008587219 */ /* 0x182fe20000001209 */
[----:B---3--:R-:W-:Y:S01]  /*5a10*/  IMAD.MOV R20, RZ, RZ, -R20 ;  /* 0x000000ffff147224 */ /* 0x008fe200078e0a14 */
[----:B------:R-:W-:Y:S01]  /*5a20*/  SHF.R.U32.HI R0, RZ, R0, R9 ;  /* 0x00000000ff007219 */ /* 0x000fe20000011609 */
[----:B------:R-:W-:Y:S01]  /*5a30*/  ULDC UR4, c[0x0][0x154] ;  /* 0x0000550000047ab9 */ /* 0x000fe20000000800 */
[----:B0-----:R-:W-:Y:S01]  /*5a40*/  IADD3 R3, P0, RZ, -R88, RZ ;  /* 0x80000058ff037210 */ /* 0x001fe20007f1e0ff */
[----:B------:R-:W-:Y:S02]  /*5a50*/  IMAD R21, R21, R20, R12 ;  /* 0x0000001415157224 */ /* 0x000fe400078e020c */
[----:B------:R-:W0:Y:S01]  /*5a60*/  LDC R6, c[0x0][0x618] ;  /* 0x00018600ff067b82 */ /* 0x000e220000000800 */
[----:B------:R-:W-:Y:S02]  /*5a70*/  IMAD.MOV.U32 R7, RZ, RZ, 0x1 ;  /* 0x00000001ff077424 */ /* 0x000fe400078e00ff */
[----:B------:R-:W-:-:S04]  /*5a80*/  IMAD.X R5, RZ, RZ, ~R0, P0 ;  /* 0x000000ffff057224 */ /* 0x000fc800000e0e00 */
[-C--:B------:R-:W-:Y:S01]  /*5a90*/  IMAD R0, R5, R14.reuse, RZ ;  /* 0x0000000e05007224 */ /* 0x080fe200078e02ff */
[----:B------:R-:W1:Y:S01]  /*5aa0*/  LDC R8, c[0x0][0x608] ;  /* 0x00018200ff087b82 */ /* 0x000e620000000800 */
[----:B------:R-:W-:-:S04]  /*5ab0*/  IMAD.WIDE.U32 R4, R3, R14, R16 ;  /* 0x0000000e03047225 */ /* 0x000fc800078e0010 */
[----:B------:R-:W-:Y:S01]  /*5ac0*/  IMAD R3, R3, R15, R0 ;  /* 0x0000000f03037224 */ /* 0x000fe200078e0200 */
[----:B------:R-:W-:Y:S02]  /*5ad0*/  I2FP.F32.U32 R0, R24 ;  /* 0x0000001800007245 */ /* 0x000fe40000201000 */
[----:B------:R-:W3:Y:S01]  /*5ae0*/  LDC R26, c[0x0][0x658] ;  /* 0x00019600ff1a7b82 */ /* 0x000ee20000000800 */
[----:B------:R-:W-:Y:S01]  /*5af0*/  IMAD.IADD R3, R5, 0x1, R3 ;  /* 0x0000000105037824 */ /* 0x000fe200078e0203 */
[----:B--2---:R-:W-:Y:S01]  /*5b00*/  ISETP.NE.U32.AND P0, PT, R28, RZ, PT ;  /* 0x000000ff1c00720c */ /* 0x004fe20003f05070 */
[----:B------:R-:W-:Y:S01]  /*5b10*/  FMUL R0, R0, UR4 ;  /* 0x0000000400007c20 */ /* 0x000fe20008400000 */
[----:B------:R-:W-:Y:S02]  /*5b20*/  IMAD.MOV.U32 R5, RZ, RZ, -0x1 ;  /* 0xffffffffff057424 */ /* 0x000fe400078e00ff */
[----:B------:R-:W-:Y:S01]  /*5b30*/  ISETP.NE.AND.EX P0, PT, R29, RZ, PT, P0 ;  /* 0x000000ff1d00720c */ /* 0x000fe20003f05300 */
[----:B------:R2:W2:Y:S01]  /*5b40*/  F2I.U32.TRUNC.NTZ R13, R0 ;  /* 0x00000000000d7305 */ /* 0x0004a2000020f000 */
[----:B------:R-:W2:Y:S01]  /*5b50*/  LDC R15, c[0x0][0x148] ;  /* 0x00005200ff0f7b82 */ /* 0x000ea20000000800 */
[----:B0-----:R-:W-:-:S02]  /*5b60*/  SHF.R.U64 R12, R4, R6, R3 ;  /* 0x00000006040c7219 */ /* 0x001fc40000001203 */
[----:B------:R-:W-:-:S05]  /*5b70*/  SHF.R.U32.HI R3, RZ, R6, R3 ;  /* 0x00000006ff037219 */ /* 0x000fca0000011603 */
[----:B------:R-:W0:Y:S01]  /*5b80*/  LDC R20, c[0x0][0x600] ;  /* 0x00018000ff147b82 */ /* 0x000e220000000800 */
[-CC-:B-1----:R-:W-:Y:S02]  /*5b90*/  SHF.R.U64 R10, R12, R8.reuse, R3.reuse ;  /* 0x000000080c0a7219 */ /* 0x182fe40000001203 */
[----:B------:R-:W-:-:S05]  /*5ba0*/  SHF.R.U32.HI R3, RZ, R8, R3 ;  /* 0x00000008ff037219 */ /* 0x000fca0000011603 */
[----:B------:R-:W1:Y:S01]  /*5bb0*/  LDC R27, c[0x0][0x648] ;  /* 0x00019200ff1b7b82 */ /* 0x000e620000000800 */
[-C--:B---3--:R-:W-:Y:S02]  /*5bc0*/  SHF.L.U32 R4, R5, R26.reuse, RZ ;  /* 0x0000001a05047219 */ /* 0x088fe400000006ff */
[-CC-:B------:R-:W-:Y:S02]  /*5bd0*/  SHF.R.U64 R14, R10, R26.reuse, R3.reuse ;  /* 0x0000001a0a0e7219 */ /* 0x180fe40000001203 */
[----:B------:R-:W-:Y:S02]  /*5be0*/  SHF.R.U32.HI R5, RZ, R26, R3 ;  /* 0x0000001aff057219 */ /* 0x000fe40000011603 */
[----:B------:R-:W-:Y:S01]  /*5bf0*/  LOP3.LUT R25, RZ, R4, RZ, 0x33, !PT ;  /* 0x00000004ff197212 */ /* 0x000fe200078e33ff */
[----:B------:R-:W3:Y:S01]  /*5c00*/  LDC R30, c[0x0][0x638] ;  /* 0x00018e00ff1e7b82 */ /* 0x000ee20000000800 */
[----:B------:R-:W-:Y:S01]  /*5c10*/  SHF.L.U32 R26, R7, R26, RZ ;  /* 0x0000001a071a7219 */ /* 0x000fe200000006ff */
[----:B------:R-:W-:-:S06]  /*5c20*/  IMAD.MOV.U32 R4, RZ, RZ, R14 ;  /* 0x000000ffff047224 */ /* 0x000fcc00078e000e */
[----:B------:R-:W0:Y:S01]  /*5c30*/  LDC R31, c[0x0][0x610] ;  /* 0x00018400ff1f7b82 */ /* 0x000e220000000800 */
        /* <DEDUP_REMOVED lines=11> */
.L_x_167:
[----:B------:R-:W-:Y:S01]  /*5cf0*/  ISETP.NE.AND P0, PT, R2, 0x1, PT ;  /* 0x000000010200780c */ /* 0x000fe20003f05270 */
[----:B0-----:R-:W-:Y:S01]  /*5d00*/  VIADD R7, R20, 0xffffffff ;  /* 0xffffffff14077836 */ /* 0x001fe20000000000 */
[----:B-12---:R-:W-:Y:S01]  /*5d10*/  SHF.R.U64 R0, R4, R27, R5 ;  /* 0x0000001b04007219 */ /* 0x006fe20000001205 */
[----:B------:R-:W-:Y:S01]  /*5d20*/  IMAD.MOV R13, RZ, RZ, -R13 ;  /* 0x000000ffff0d7224 */ /* 0x000fe200078e0a0d */
[----:B------:R-:W-:Y:S01]  /*5d30*/  LOP3.LUT R5, R10, R25, RZ, 0xc0, !PT ;  /* 0x000000190a057212 */ /* 0x000fe200078ec0ff */
[----:B------:R-:W-:Y:S01]  /*5d40*/  IMAD.MOV.U32 R4, RZ, RZ, 0x1 ;  /* 0x00000001ff047424 */ /* 0x000fe200078e00ff */
[----:B------:R-:W-:Y:S01]  /*5d50*/  LOP3.LUT R12, R12, R7, RZ, 0xc0, !PT ;  /* 0x000000070c0c7212 */ /* 0x000fe200078ec0ff */
[----:B------:R-:W-:Y:S02]  /*5d60*/  IMAD.MOV R3, RZ, RZ, -R0 ;  /* 0x000000ffff037224 */ /* 0x000fe400078e0a00 */
[----:B------:R-:W-:Y:S02]  /*5d70*/  IMAD R0, R26, R0, R5 ;  /* 0x000000001a007224 */ /* 0x000fe400078e0205 */
[----:B---3--:R-:W-:-:S02]  /*5d80*/  IMAD R3, R3, R30, R14 ;  /* 0x0000001e03037224 */ /* 0x008fc400078e020e */
[----:B------:R-:W-:Y:S02]  /*5d90*/  @P0 IMAD R21, R15, R13, R24 ;  /* 0x0000000d0f150224 */ /* 0x000fe400078e0218 */
[----:B------:R-:W-:Y:S01]  /*5da0*/  IMAD R5, R3, R20, R12 ;  /* 0x0000001403057224 */ /* 0x000fe200078e020c */
[----:B------:R-:W-:Y:S01]  /*5db0*/  PRMT R3, R4, 0x7610, R3 ;  /* 0x0000761004037816 */ /* 0x000fe20000000003 */
[----:B------:R-:W-:-:S05]  /*5dc0*/  IMAD R0, R0, R31, R21 ;  /* 0x0000001f00007224 */ /* 0x000fca00078e0215 */
[----:B------:R-:W-:Y:S02]  /*5dd0*/  SEL R93, R5, R0, !P0 ;  /* 0x00000000055d7207 */ /* 0x000fe40004000000 */
[----:B------:R-:W-:-:S07]  /*5de0*/  SEL R0, R0, R5, !P0 ;  /* 0x0000000500007207 */ /* 0x000fce0004000000 */
.L_x_165:
[----:B------:R-:W-:Y:S01]  /*5df0*/  LOP3.LUT P0, RZ, R3, 0xff, RZ, 0xc0, !PT ;  /* 0x000000ff03ff7812 */ /* 0x000fe2000780c0ff */
[----:B------:R-:W-:-:S12]  /*5e00*/  IMAD.MOV.U32 R92, RZ, RZ, R0 ;  /* 0x000000ffff5c7224 */ /* 0x000fd800078e0000 */
[----:B------:R-:W-:Y:S05]  /*5e10*/  @P0 BRA `(.L_x_168) ;  /* 0xffffffb400000947 */ /* 0x000fea000383ffff */
[----:B------:R-:W-:Y:S05]  /*5e20*/  EXIT ;  /* 0x000000000000794d */ /* 0x000fea0003800000 */
.L_x_7:
        /* <DEDUP_REMOVED lines=26> */
.L_x_170:
[----:B------:R-:W0:Y:S01]  /*5fd0*/  LDC.64 R28, c[0x0][0x640] ;  /* 0x00019000ff1c7b82 */ /* 0x000e220000000a00 */
[-CC-:B------:R-:W-:Y:S01]  /*5fe0*/  SHF.R.U64 R22, R12, R6.reuse, R13.reuse ;  /* 0x000000060c167219 */ /* 0x180fe2000000120d */
[----:B------:R-:W-:Y:S01]  /*5ff0*/  IMAD.MOV.U32 R30, RZ, RZ, 0x1 ;  /* 0x00000001ff1e7424 */ /* 0x000fe200078e00ff */
[----:B------:R-:W-:Y:S02]  /*6000*/  SHF.R.U32.HI R6, RZ, R6, R13 ;  /* 0x00000006ff067219 */ /* 0x000fe4000001160d */
        /* <DEDUP_REMOVED lines=8> */
[----:B------:R-:W-:Y:S01]  /*6090*/  IMAD.IADD R9, R9, 0x1, R11 ;  /* 0x0000000109097824 */ /* 0x000fe200078e020b */
[----:B0-----:R-:W-:-:S04]  /*60a0*/  ISETP.NE.U32.AND P0, PT, R28, RZ, PT ;  /* 0x000000ff1c00720c */ /* 0x001fc80003f05070 */
[----:B------:R-:W-:Y:S02]  /*60b0*/  ISETP.NE.AND.EX P0, PT, R29, RZ, PT, P0 ;  /* 0x000000ff1d00720c */ /* 0x000fe40003f05300 */
[----:B------:R-:W0:Y:S01]  /*60c0*/  LDC R20, c[0x0][0x600] ;  /* 0x00018000ff147b82 */ /* 0x000e220000000800 */
[-CC-:B-1----:R-:W-:Y:S01]  /*60d0*/  SHF.R.U64 R14, R8, R10.reuse, R9.reuse ;  /* 0x0000000a080e7219 */ /* 0x182fe20000001209 */
[----:B------:R-:W-:Y:S01]  /*60e0*/  IMAD.MOV.U32 R8, RZ, RZ, -0x1 ;  /* 0xffffffffff087424 */ /* 0x000fe200078e00ff */
[----:B------:R-:W-:-:S05]  /*60f0*/  SHF.R.U32.HI R9, RZ, R10, R9 ;  /* 0x0000000aff097219 */ /* 0x000fca0000011609 */
[----:B------:R-:W1:Y:S01]  /*6100*/  LDC R24, c[0x0][0x648] ;  /* 0x00019200ff187b82 */ /* 0x000e620000000800 */
[-CC-:B--2---:R-:W-:Y:S02]  /*6110*/  SHF.R.U64 R23, R14, R12.reuse, R9.reuse ;  /* 0x0000000c0e177219 */ /* 0x184fe40000001209 */
[----:B------:R-:W-:-:S05]  /*6120*/  SHF.R.U32.HI R6, RZ, R12, R9 ;  /* 0x0000000cff067219 */ /* 0x000fca0000011609 */
[----:B------:R-:W2:Y:S01]  /*6130*/  LDC R26, c[0x0][0x638] ;  /* 0x00018e00ff1a7b82 */ /* 0x000ea20000000800 */
[-C--:B---3--:R-:W-:Y:S02]  /*6140*/  SHF.L.U32 R8, R8, R27.reuse, RZ ;  /* 0x0000001b08087219 */ /* 0x088fe400000006ff */
[-CC-:B------:R-:W-:Y:S02]  /*6150*/  SHF.R.U64 R25, R23, R27.reuse, R6.reuse ;  /* 0x0000001b17197219 */ /* 0x180fe40000001206 */
[----:B------:R-:W-:Y:S02]  /*6160*/  LOP3.LUT R32, RZ, R8, RZ, 0x33, !PT ;  /* 0x00000008ff207212 */ /* 0x000fe400078e33ff */
[----:B------:R-:W-:Y:S01]  /*6170*/  SHF.R.U32.HI R9, RZ, R27, R6 ;  /* 0x0000001bff097219 */ /* 0x000fe20000011606 */
[----:B------:R-:W3:Y:S01]  /*6180*/  LDC R31, c[0x0][0x610] ;  /* 0x00018400ff1f7b82 */ /* 0x000ee20000000800 */
[----:B------:R-:W-:Y:S01]  /*6190*/  IMAD.MOV.U32 R8, RZ, RZ, R25 ;  /* 0x000000ffff087224 */ /* 0x000fe200078e0019 */
[----:B------:R-:W-:Y:S06]  /*61a0*/  @!P0 BRA `(.L_x_171) ;  /* 0x0000000000288947 */ /* 0x000fec0003800000 */
        /* <DEDUP_REMOVED lines=10> */
.L_x_171:
[----:B------:R-:W-:Y:S01]  /*6250*/  ISETP.NE.AND P0, PT, R2, 0x1, PT ;  /* 0x000000010200780c */ /* 0x000fe20003f05270 */
[----:B------:R-:W-:Y:S01]  /*6260*/  IMAD.MOV.U32 R13, RZ, RZ, R22 ;  /* 0x000000ffff0d7224 */ /* 0x000fe200078e0016 */
[----:B-1----:R-:W-:Y:S01]  /*6270*/  SHF.R.U64 R6, R8, R24, R9 ;  /* 0x0000001808067219 */ /* 0x002fe20000001209 */
[----:B0-----:R-:W-:Y:S01]  /*6280*/  VIADD R9, R20, 0xffffffff ;  /* 0xffffffff14097836 */ /* 0x001fe20000000000 */
[----:B------:R-:W-:Y:S02]  /*6290*/  SHF.L.U32 R30, R30, R27, RZ ;  /* 0x0000001b1e1e7219 */ /* 0x000fe400000006ff */
[----:B------:R-:W-:Y:S01]  /*62a0*/  LOP3.LUT R5, R23, R32, RZ, 0xc0, !PT ;  /* 0x0000002017057212 */ /* 0x000fe200078ec0ff */
[----:B------:R-:W-:-:S04]  /*62b0*/  IMAD.MOV R8, RZ, RZ, -R6 ;  /* 0x000000ffff087224 */ /* 0x000fc800078e0a06 */
[----:B------:R-:W-:Y:S01]  /*62c0*/  IMAD R6, R30, R6, R5 ;  /* 0x000000061e067224 */ /* 0x000fe200078e0205 */
[----:B------:R-:W-:Y:S01]  /*62d0*/  LOP3.LUT R5, R14, R9, RZ, 0xc0, !PT ;  /* 0x000000090e057212 */ /* 0x000fe200078ec0ff */
[----:B------:R-:W-:Y:S02]  /*62e0*/  @P0 IMAD R3, R7, R21, R4 ;  /* 0x0000001507030224 */ /* 0x000fe400078e0204 */
[----:B--2---:R-:W-:Y:S02]  /*62f0*/  IMAD R4, R8, R26, R25 ;  /* 0x0000001a08047224 */ /* 0x004fe400078e0219 */
[----:B---3--:R-:W-:Y:S02]  /*6300*/  IMAD R3, R6, R31, R3 ;  /* 0x0000001f06037224 */ /* 0x008fe400078e0203 */
[----:B------:R-:W-:Y:S02]  /*6310*/  IMAD R4, R4, R20, R5 ;  /* 0x0000001404047224 */ /* 0x000fe400078e0205 */
[----:B------:R-:W-:-:S03]  /*6320*/  IMAD.MOV.U32 R6, RZ, RZ, 0x1 ;  /* 0x00000001ff067424 */ /* 0x000fc600078e00ff */
[----:B------:R-:W-:Y:S02]  /*6330*/  SEL R20, R4, R3, !P0 ;  /* 0x0000000304147207 */ /* 0x000fe40004000000 */
[----:B------:R-:W-:-:S07]  /*6340*/  SEL R11, R3, R4, !P0 ;  /* 0x00000004030b7207 */ /* 0x000fce0004000000 */
.L_x_169:
[----:B------:R-:W-:-:S08]  /*6350*/  NOP ;  /* 0x0000000000007918 */ /* 0x000fd00000000000 */
[----:B------:R-:W0:-:S00]  /*6360*/  USETMAXREG.DEALLOC.CTAPOOL 0x28 ;  /* 0x00000028000079c8 */ /* 0x000e0000080e0500 */
[----:B0-----:R-:W-:-:S13]  /*6370*/  ISETP.NE.AND P0, PT, R0, RZ, PT ;  /* 0x000000ff0000720c */ /* 0x001fda0003f05270 */
[----:B------:R-:W-:Y:S05]  /*6380*/  @P0 EXIT ;  /* 0x000000000000094d */ /* 0x000fea0003800000 */
[----:B------:R-:W-:Y:S01]  /*6390*/  LOP3.LUT P0, RZ, R6, 0xff, RZ, 0xc0, !PT ;  /* 0x000000ff06ff7812 */ /* 0x000fe2000780c0ff */
[----:B------:R-:W-:Y:S02]  /*63a0*/  IMAD.MOV.U32 R0, RZ, RZ, 0x1 ;  /* 0x00000001ff007424 */ /* 0x000fe400078e00ff */
[----:B------:R-:W-:-:S10]  /*63b0*/  IMAD.MOV.U32 R12, RZ, RZ, RZ ;  /* 0x000000ffff0c7224 */ /* 0x000fd400078e00ff */
[----:B------:R-:W-:Y:S05]  /*63c0*/  @!P0 BRA `(.L_x_172) ;  /* 0x0000000c008c8947 */ /* 0x000fea0003800000 */
[----:B------:R-:W0:Y:S01]  /*63d0*/  LDC R0, c[0x0][0x28c] ;  /* 0x0000a300ff007b82 */ /* 0x000e220000000800 */
[----:B------:R-:W-:Y:S01]  /*63e0*/  ULDC UR5, c[0x0][0x658] ;  /* 0x0001960000057ab9 */ /* 0x000fe20000000800 */
[----:B------:R-:W-:Y:S01]  /*63f0*/  UMOV UR11, 0xffffffff ;  /* 0xffffffff000b7882 */ /* 0x000fe20000000000 */
[----:B------:R-:W-:Y:S01]  /*6400*/  UMOV UR17, 0x1 ;  /* 0x0000000100117882 */ /* 0x000fe20000000000 */
[----:B------:R-:W-:Y:S01]  /*6410*/  USHF.L.U32 UR11, UR11, UR5, URZ ;  /* 0x000000050b0b7299 */ /* 0x000fe2000800063f */
[----:B------:R-:W-:Y:S01]  /*6420*/  BSSY B0, `(.L_x_172) ;  /* 0x00000dd000007945 */ /* 0x000fe20003800000 */
[----:B------:R-:W-:Y:S01]  /*6430*/  ULDC UR9, c[0x0][0xc] ;  /* 0x0000030000097ab9 */ /* 0x000fe20000000800 */
[----:B------:R-:W-:Y:S01]  /*6440*/  ULDC UR16, c[0x0][0x10] ;  /* 0x0000040000107ab9 */ /* 0x000fe20000000800 */
[----:B------:R-:W1:Y:S01]  /*6450*/  S2UR UR8, SR_CgaCtaId ;  /* 0x00000000000879c3 */ /* 0x000e620000008800 */
[----:B------:R-:W-:Y:S01]  /*6460*/  IMAD.MOV.U32 R10, RZ, RZ, 0x1 ;  /* 0x00000001ff0a7424 */ /* 0x000fe200078e00ff */
[----:B------:R-:W-:Y:S01]  /*6470*/  LOP3.LUT R9, R19, 0x2, RZ, 0xfc, !PT ;  /* 0x0000000213097812 */ /* 0x000fe200078efcff */
[----:B------:R-:W-:Y:S01]  /*6480*/  IMAD.MOV.U32 R12, RZ, RZ, RZ ;  /* 0x000000ffff0c7224 */ /* 0x000fe200078e00ff */
[----:B------:R-:W-:Y:S01]  /*6490*/  ULDC UR4, c[0x0][0x600] ;  /* 0x0001800000047ab9 */ /* 0x000fe20000000800 */
[----:B------:R-:W-:Y:S01]  /*64a0*/  UMOV UR20, 0x11 ;  /* 0x0000001100147882 */ /* 0x000fe20000000000 */
[----:B------:R-:W-:-:S02]  /*64b0*/  UIADD3 UR4, UR4, -0x1, URZ ;  /* 0xffffffff04047890 */ /* 0x000fc4000fffe03f */
[----:B------:R-:W-:Y:S01]  /*64c0*/  USHF.L.U32 UR5, UR17, UR5, URZ ;  /* 0x0000000511057299 */ /* 0x000fe2000800063f */
[----:B------:R-:W-:Y:S01]  /*64d0*/  ULDC.64 UR30, c[0x0][0x198] ;  /* 0x00006600001e7ab9 */ /* 0x000fe20000000a00 */
[----:B0-----:R-:W-:-:S05]  /*64e0*/  VIADD R0, R0, 0x7f ;  /* 0x0000007f00007836 */ /* 0x001fca0000000000 */
[----:B------:R-:W-:Y:S01]  /*64f0*/  SHF.R.S32.HI R3, RZ, 0x1f, R0 ;  /* 0x0000001fff037819 */ /* 0x000fe20000011400 */
[----:B-1----:R-:W-:-:S03]  /*6500*/  USHF.R.U32.HI UR27, URZ, 0x2, UR8 ;  /* 0x000000023f1b7899 */ /* 0x002fc60008011608 */
[----:B------:R-:W-:Y:S01]  /*6510*/  LEA.HI R3, R3, R0, RZ, 0x7 ;  /* 0x0000000003037211 */ /* 0x000fe200078f38ff */
[----:B------:R-:W-:Y:S01]  /*6520*/  ULOP3.LUT UR10, UR8, 0x3, URZ, 0xc0, !UPT ;  /* 0x00000003080a7892 */ /* 0x000fe2000f8ec03f */
[----:B------:R-:W-:Y:S01]  /*6530*/  IMAD.MOV.U32 R0, RZ, RZ, 0x1 ;  /* 0x00000001ff007424 */ /* 0x000fe200078e00ff */
[----:B------:R-:W-:Y:S01]  /*6540*/  USHF.L.U32 UR6, UR8, 0x4, URZ ;  /* 0x0000000408067899 */ /* 0x000fe2000800063f */
[----:B------:R-:W-:Y:S01]  /*6550*/  SHF.R.S32.HI R3, RZ, 0x7, R3 ;  /* 0x00000007ff037819 */ /* 0x000fe20000011403 */
[----:B------:R-:W-:Y:S02]  /*6560*/  USHF.L.U32 UR7, UR8, 0xb, URZ ;  /* 0x0000000b08077899 */ /* 0x000fe4000800063f */
[----:B------:R-:W-:Y:S02]  /*6570*/  ULOP3.LUT UR8, UR8, 0xfffffffc, URZ, 0xc0, !UPT ;  /* 0xfffffffc08087892 */ /* 0x000fe4000f8ec03f */
[----:B------:R-:W-:Y:S01]  /*6580*/  ULOP3.LUT UR13, UR7, 0x1800, URZ, 0xc0, !UPT ;  /* 0x00001800070d7892 */ /* 0x000fe2000f8ec03f */
[----:B------:R-:W-:Y:S01]  /*6590*/  VIADD R8, R3, 0x1 ;  /* 0x0000000103087836 */ /* 0x000fe20000000000 */
[----:B------:R-:W-:-:S02]  /*65a0*/  ULOP3.LUT UR12, UR8, 0x1, URZ, 0xfc, !UPT ;  /* 0x00000001080c7892 */ /* 0x000fc4000f8efc3f */
[----:B------:R-:W-:Y:S02]  /*65b0*/  ULOP3.LUT UR14, UR8, 0x2, URZ, 0xfc, !UPT ;  /* 0x00000002080e7892 */ /* 0x000fe4000f8efc3f */
[----:B------:R-:W-:Y:S02]  /*65c0*/  UISETP.GT.U32.AND UP0, UPT, UR10, 0xffff, UPT ;  /* 0x0000ffff0a00788c */ /* 0x000fe4000bf04070 */
[----:B------:R-:W-:Y:S02]  /*65d0*/  ULOP3.LUT UR7, URZ, UR11, URZ, 0x33, !UPT ;  /* 0x0000000b3f077292 */ /* 0x000fe4000f8e333f */
[----:B------:R-:W-:Y:S02]  /*65e0*/  USHF.L.U32 UR11, UR17, UR8, URZ ;  /* 0x00000008110b7299 */ /* 0x000fe4000800063f */
[----:B------:R-:W-:Y:S02]  /*65f0*/  ULOP3.LUT UR15, UR8, 0x3, URZ, 0xfc, !UPT ;  /* 0x00000003080f7892 */ /* 0x000fe4000f8efc3f */
[----:B------:R-:W-:-:S02]  /*6600*/  UIMAD.WIDE.U32 UR8, UR9, UR16, URZ ;  /* 0x00000010090872a5 */ /* 0x000fc4000f8e003f */
[----:B------:R-:W-:Y:S02]  /*6610*/  USHF.L.U32 UR12, UR17, UR12, URZ ;  /* 0x0000000c110c7299 */ /* 0x000fe4000800063f */
[----:B------:R-:W-:Y:S02]  /*6620*/  USHF.L.U32 UR14, UR17, UR14, URZ ;  /* 0x0000000e110e7299 */ /* 0x000fe4000800063f */
[----:B------:R-:W-:Y:S01]  /*6630*/  USEL UR10, UR10, 0xffff, !UP0 ;  /* 0x0000ffff0a0a7887 */ /* 0x000fe2000c000000 */
[----:B------:R-:W-:Y:S01]  /*6640*/  ULDC UR16, c[0x0][0x14] ;  /* 0x0000050000107ab9 */ /* 0x000fe20000000800 */
[----:B------:R-:W-:Y:S02]  /*6650*/  USHF.L.U32 UR15, UR17, UR15, URZ ;  /* 0x0000000f110f7299 */ /* 0x000fe4000800063f */
[----:B------:R-:W-:Y:S02]  /*6660*/  UIMAD.WIDE.U32 UR24, UR8, UR16, URZ ;  /* 0x00000010081872a5 */ /* 0x000fe4000f8e003f */
[----:B------:R-:W-:-:S02]  /*6670*/  UIMAD UR8, UR9, UR16, URZ ;  /* 0x00000010090872a4 */ /* 0x000fc4000f8e023f */
[----:B------:R-:W-:Y:S02]  /*6680*/  ULOP3.LUT UR11, UR14, UR11, UR12, 0xfe, !UPT ;  /* 0x0000000b0e0b7292 */ /* 0x000fe4000f8efe0c */
[----:B------:R-:W-:Y:S02]  /*6690*/  ULOP3.LUT UR10, UR10, 0xffff, URZ, 0xc0, !UPT ;  /* 0x0000ffff0a0a7892 */ /* 0x000fe4000f8ec03f */
[----:B------:R-:W-:Y:S02]  /*66a0*/  ULEA UR28, UR27, 0x100, 0xe ;  /* 0x000001001b1c7891 */ /* 0x000fe4000f8e703f */
[----:B------:R-:W-:Y:S02]  /*66b0*/  ULOP3.LUT UR6, UR6, 0x30, URZ, 0xc0, !UPT ;  /* 0x0000003006067892 */ /* 0x000fe4000f8ec03f */
[----:B------:R-:W-:Y:S02]  /*66c0*/  ULOP3.LUT UR13, UR13, 0x28100, URZ, 0xfc, !UPT ;  /* 0x000281000d0d7892 */ /* 0x000fe4000f8efc3f */
[----:B------:R-:W-:-:S02]  /*66d0*/  UIADD3 UR14, UR25, UR8, URZ ;  /* 0x00000008190e7290 */ /* 0x000fc4000fffe03f */
[----:B------:R-:W-:Y:S02]  /*66e0*/  ULOP3.LUT UR15, UR11, UR15, URZ, 0xfc, !UPT ;  /* 0x0000000f0b0f7292 */ /* 0x000fe4000f8efc3f */
[----:B------:R-:W-:-:S12]  /*66f0*/  USHF.L.U32 UR20, UR20, UR10, URZ ;  /* 0x0000000a14147299 */ /* 0x000fd8000800063f */
.L_x_183:
[----:B------:R-:W-:-:S03]  /*6700*/  UMOV UR8, 0xffffffff ;  /* 0xffffffff00087882 */ /* 0x000fc60000000000 */
[----:B------:R-:W-:Y:S05]  /*6710*/  BRA.DIV UR8, `(.L_x_173) ;  /* 0x0000000e08c47947 */ /* 0x000fea000b800000 */
[----:B------:R-:W-:-:S13]  /*6720*/  ELECT P6, URZ, PT ;  /* 0x00000000003f782f */ /* 0x000fda00038c0000 */
.L_x_195:
[----:B------:R-:W0:Y:S01]  /*6730*/  LDC R4, c[0x0][0x28c] ;  /* 0x0000a300ff047b82 */ /* 0x000e220000000800 */
[----:B------:R-:W-:Y:S01]  /*6740*/  BSSY B1, `(.L_x_174) ;  /* 0x0000039000017945 */ /* 0x000fe20003800000 */
[----:B0-----:R-:W-:-:S13]  /*6750*/  ISETP.LT.OR P6, PT, R4, 0x1, !P6 ;  /* 0x000000010400780c */ /* 0x001fda00077c1670 */
[----:B------:R-:W-:Y:S05]  /*6760*/  @P6 BRA `(.L_x_175) ;  /* 0x0000000000d86947 */ /* 0x000fea0003800000 */
[----:B------:R-:W-:Y:S01]  /*6770*/  LEA R11, R11, UR27, 0x1 ;  /* 0x0000001b0b0b7c11 */ /* 0x000fe2000f8e08ff */
[----:B------:R-:W-:Y:S01]  /*6780*/  IMAD.MOV.U32 R22, RZ, RZ, RZ ;  /* 0x000000ffff167224 */ /* 0x000fe200078e00ff */
[----:B------:R-:W-:Y:S01]  /*6790*/  LEA R20, R20, UR6, 0x6 ;  /* 0x0000000614147c11 */ /* 0x000fe2000f8e30ff */
[----:B------:R-:W-:Y:S02]  /*67a0*/  IMAD.MOV.U32 R4, RZ, RZ, R8 ;  /* 0x000000ffff047224 */ /* 0x000fe400078e0008 */
[----:B------:R-:W-:Y:S02]  /*67b0*/  IMAD.MOV.U32 R5, RZ, RZ, R0 ;  /* 0x000000ffff057224 */ /* 0x000fe400078e0000 */
[----:B------:R-:W-:Y:S02]  /*67c0*/  IMAD.MOV.U32 R6, RZ, RZ, R12 ;  /* 0x000000ffff067224 */ /* 0x000fe400078e000c */
[----:B------:R-:W-:-:S07]  /*67d0*/  IMAD.SHL.U32 R15, R11, 0x80, RZ ;  /* 0x000000800b0f7824 */ /* 0x000fce00078e00ff */
.L_x_178:
[----:B------:R-:W0:Y:S01]  /*67e0*/  S2R R14, SR_CgaCtaId ;  /* 0x00000000000e7919 */ /* 0x000e220000008800 */
[----:B------:R-:W-:Y:S02]  /*67f0*/  MOV R7, 0x400 ;  /* 0x0000040000077802 */ /* 0x000fe40000000f00 */
[----:B------:R-:W-:-:S13]  /*6800*/  LOP3.LUT P1, RZ, R18, 0x7f, RZ, 0xc0, !PT ;  /* 0x0000007f12ff7812 */ /* 0x000fda000782c0ff */
[----:B------:R-:W1:Y:S01]  /*6810*/  @!P1 LDC R11, c[0x0][0x500] ;  /* 0x00014000ff0b9b82 */ /* 0x000e620000000800 */
[----:B0-----:R-:W-:Y:S02]  /*6820*/  LEA R21, R14, R7, 0x18 ;  /* 0x000000070e157211 */ /* 0x001fe400078ec0ff */
[----:B------:R-:W-:-:S03]  /*6830*/  SHF.L.U32 R7, R5, 0x1f, RZ ;  /* 0x0000001f05077819 */ /* 0x000fc600000006ff */
[----:B------:R-:W-:-:S04]  /*6840*/  IMAD R14, R6, 0x8, R21 ;  /* 0x00000008060e7824 */ /* 0x000fc800078e0215 */
[----:B------:R-:W0:Y:S02]  /*6850*/  SYNCS.PHASECHK.TRANS64.TRYWAIT P0, [R14+URZ+0x28], R7 ;  /* 0x000028070e0075a7 */ /* 0x000e24000800017f */
[----:B01----:R-:W-:Y:S05]  /*6860*/  @!P0 BRA `(.L_x_176) ;  /* 0x0000000c00908947 */ /* 0x003fea0003800000 */
.L_x_196:
[----:B0-----:R-:W-:Y:S01]  /*6870*/  PRMT R7, R9, 0x9910, RZ ;  /* 0x0000991009077816 */ /* 0x001fe200000000ff */
[----:B------:R0:W-:Y:S03]  /*6880*/  @!P1 SYNCS.ARRIVE.TRANS64 RZ, [R14+URZ], R11 ;  /* 0x0000000b0eff99a7 */ /* 0x0001e6000800003f */
[----:B------:R-:W-:-:S13]  /*6890*/  ISETP.NE.AND P0, PT, R7, 0x2, PT ;  /* 0x000000020700780c */ /* 0x000fda0003f05270 */
[----:B0-----:R-:W-:Y:S05]  /*68a0*/  @P0 BRA `(.L_x_177) ;  /* 0x0000000000040947 */ /* 0x001fea0003800000 */
[----:B------:R-:W-:Y:S01]  /*68b0*/  BPT.TRAP 0x1 ;  /* 0x000000040000795c */ /* 0x000fe20000300000 */
.L_x_177:
[----:B------:R-:W-:Y:S01]  /*68c0*/  R2UR UR11, R6 ;  /* 0x00000000060b72ca */ /* 0x000fe200000e0000 */
[----:B------:R-:W-:Y:S01]  /*68d0*/  VIADD R4, R4, 0xffffffff ;  /* 0xffffffff04047836 */ /* 0x000fe20000000000 */
[----:B------:R-:W-:Y:S01]  /*68e0*/  R2UR UR22, R21 ;  /* 0x00000000151672ca */ /* 0x000fe200000e0000 */
[----:B------:R-:W-:Y:S01]  /*68f0*/  UIADD3 UR16, UP0, UR30, 0xf0, URZ ;  /* 0x000000f01e107890 */ /* 0x000fe2000ff1e03f */
[----:B------:R-:W-:Y:S01]  /*6900*/  R2UR UR23, R15 ;  /* 0x000000000f1772ca */ /* 0x000fe200000e0000 */
[----:B------:R-:W-:Y:S01]  /*6910*/  UIADD3 UR32, UP1, UR30, 0x1f0, URZ ;  /* 0x000001f01e207890 */ /* 0x000fe2000ff3e03f */
[----:B------:R-:W-:Y:S01]  /*6920*/  R2UR UR9, R14 ;  /* 0x000000000e0972ca */ /* 0x000fe200000e0000 */
[----:B------:R-:W-:Y:S01]  /*6930*/  UIADD3.X UR17, URZ, UR31, URZ, UP0, !UPT ;  /* 0x0000001f3f117290 */ /* 0x000fe200087fe43f */
[----:B------:R-:W-:Y:S01]  /*6940*/  R2UR UR10, R22 ;  /* 0x00000000160a72ca */ /* 0x000fe200000e0000 */
[----:B------:R-:W-:Y:S01]  /*6950*/  UPRMT UR21, URZ, 0x5410, UR20 ;  /* 0x000054103f157896 */ /* 0x000fe20008000014 */
[----:B------:R-:W-:Y:S01]  /*6960*/  R2UR UR12, R13 ;  /* 0x000000000d0c72ca */ /* 0x000fe200000e0000 */
[----:B------:R-:W-:Y:S01]  /*6970*/  VIADD R6, R6, 0x1 ;  /* 0x0000000106067836 */ /* 0x000fe20000000000 */
[----:B------:R-:W-:Y:S01]  /*6980*/  R2UR UR26, R20 ;  /* 0x00000000141a72ca */ /* 0x000fe200000e0000 */
[----:B------:R-:W-:Y:S01]  /*6990*/  ULEA UR8, UR11, UR28, 0xf ;  /* 0x0000001c0b087291 */ /* 0x000fe2000f8e783f */
[----:B------:R-:W-:Y:S01]  /*69a0*/  ISETP.GT.AND P1, PT, R4, 0x1, PT ;  /* 0x000000010400780c */ /* 0x000fe20003f24270 */
[----:B------:R-:W-:Y:S01]  /*69b0*/  ULEA UR11, UR11, UR13, 0xd ;  /* 0x0000000d0b0b7291 */ /* 0x000fe2000f8e683f */
[----:B------:R-:W-:Y:S01]  /*69c0*/  ISETP.NE.AND P0, PT, R6, 0x5, PT ;  /* 0x000000050600780c */ /* 0x000fe20003f05270 */
[----:B------:R-:W-:Y:S01]  /*69d0*/  UIADD3 UR8, UR22, UR8, URZ ;  /* 0x0000000816087290 */ /* 0x000fe2000fffe03f */
[----:B------:R-:W-:Y:S01]  /*69e0*/  VIADD R22, R22, 0x80 ;  /* 0x0000008016167836 */ /* 0x000fe20000000000 */
[----:B------:R-:W-:Y:S01]  /*69f0*/  UIADD3 UR22, UR22, UR11, URZ ;  /* 0x0000000b16167290 */ /* 0x000fe2000fffe03f */
[----:B------:R-:W-:Y:S01]  /*6a00*/  SEL R14, RZ, 0x1, P0 ;  /* 0x00000001ff0e7807 */ /* 0x000fe20000000000 */
[----:B------:R-:W-:Y:S01]  /*6a10*/  UPRMT UR29, URZ, 0x5410, UR15 ;  /* 0x000054103f1d7896 */ /* 0x000fe2000800000f */
[----:B------:R-:W-:Y:S01]  /*6a20*/  SEL R6, R6, RZ, P0 ;  /* 0x000000ff06067207 */ /* 0x000fe20000000000 */
[----:B------:R-:W-:Y:S01]  /*6a30*/  UIADD3.X UR33, URZ, UR31, URZ, UP1, !UPT ;  /* 0x0000001f3f217290 */ /* 0x000fe20008ffe43f */
[----:B------:R-:W-:Y:S01]  /*6a40*/  LOP3.LUT R5, R5, R14, RZ, 0x3c, !PT ;  /* 0x0000000e05057212 */ /* 0x000fe200078e3cff */
[----:B------:R-:W-:Y:S01]  /*6a50*/  UMOV UR18, 0x0 ;  /* 0x0000000000127882 */ /* 0x000fe20000000000 */
[----:B------:R-:W-:Y:S01]  /*6a60*/  UMOV UR19, 0x10000000 ;  /* 0x1000000000137882 */ /* 0x000fe20000000000 */
[----:B------:R-:W-:-:S02]  /*6a70*/  UMOV UR11, UR23 ;  /* 0x00000017000b7c82 */ /* 0x000fc40008000000 */
[----:B------:R0:W-:Y:S02]  /*6a80*/  UTMALDG.3D.MULTICAST [UR8], [UR16], UR21, desc[UR18] ;  /* 0x00001208100073b4 */ /* 0x0001e40008011815 */
[----:B0-----:R-:W-:Y:S01]  /*6a90*/  UMOV UR8, UR22 ;  /* 0x0000001600087c82 */ /* 0x001fe20008000000 */
[----:B------:R-:W-:Y:S02]  /*6aa0*/  UMOV UR11, UR26 ;  /* 0x0000001a000b7c82 */ /* 0x000fe40008000000 */
[----:B------:R0:W-:Y:S02]  /*6ab0*/  UTMALDG.3D.MULTICAST [UR8], [UR32], UR29, desc[UR18] ;  /* 0x00001208200073b4 */ /* 0x0001e4000801181d */
[----:B0-----:R-:W-:Y:S05]  /*6ac0*/  @P1 BRA `(.L_x_178) ;  /* 0xfffffffc00441947 */ /* 0x001fea000383ffff */
.L_x_175:
[----:B------:R-:W-:Y:S05]  /*6ad0*/  BSYNC B1 ;  /* 0x0000000000017941 */ /* 0x000fea0003800000 */
.L_x_174:
[----:B------:R-:W-:Y:S01]  /*6ae0*/  LOP3.LUT P1, RZ, R10, 0xff, RZ, 0xc0, !PT ;  /* 0x000000ff0aff7812 */ /* 0x000fe2000782c0ff */
[C---:B------:R-:W-:Y:S01]  /*6af0*/  IMAD.IADD R12, R3.reuse, 0x1, R12 ;  /* 0x00000001030c7824 */ /* 0x040fe200078e020c */
[----:B------:R-:W-:Y:S01]  /*6b00*/  ULDC.64 UR8, c[0x0][0x650] ;  /* 0x0001940000087ab9 */ /* 0x000fe20000000a00 */
[C---:B------:R-:W-:Y:S01]  /*6b10*/  ISETP.GE.U32.AND P2, PT, R3.reuse, 0x5, PT ;  /* 0x000000050300780c */ /* 0x040fe20003f46070 */
[----:B------:R-:W-:Y:S01]  /*6b20*/  BSSY B1, `(.L_x_179) ;  /* 0x000006a000017945 */ /* 0x000fe20003800000 */
[----:B------:R-:W-:Y:S01]  /*6b30*/  IMAD.MOV.U32 R11, RZ, RZ, -0x1 ;  /* 0xffffffffff0b7424 */ /* 0x000fe200078e00ff */
[----:B------:R-:W-:Y:S01]  /*6b40*/  ISETP.GT.U32.AND P0, PT, R12, 0x4, PT ;  /* 0x000000040c00780c */ /* 0x000fe20003f04070 */
[----:B------:R-:W-:Y:S01]  /*6b50*/  IMAD.MOV.U32 R20, RZ, RZ, -0x1 ;  /* 0xffffffffff147424 */ /* 0x000fe200078e00ff */
[----:B------:R-:W-:Y:S01]  /*6b60*/  PRMT R10, RZ, 0x7610, R10 ;  /* 0x00007610ff0a7816 */ /* 0x000fe2000000000a */
[----:B------:R-:W-:Y:S01]  /*6b70*/  IMAD.MOV.U32 R13, RZ, RZ, -0x1 ;  /* 0xffffffffff0d7424 */ /* 0x000fe200078e00ff */
[----:B------:R-:W-:-:S03]  /*6b80*/  ISETP.LT.U32.AND P0, PT, R3, 0x5, P0 ;  /* 0x000000050300780c */ /* 0x000fc60000701070 */
[----:B------:R-:W0:Y:S01]  /*6b90*/  @P1 S2R R5, SR_CgaCtaId ;  /* 0x0000000000051919 */ /* 0x000e220000008800 */
[----:B------:R-:W-:-:S04]  /*6ba0*/  @P1 MOV R4, 0x400 ;  /* 0x0000040000041802 */ /* 0x000fc80000000f00 */
[----:B0-----:R-:W-:Y:S01]  /*6bb0*/  @P1 LEA R6, R5, R4, 0x18 ;  /* 0x0000000405061211 */ /* 0x001fe200078ec0ff */
[----:B------:R-:W-:-:S03]  /*6bc0*/  IMAD.WIDE.U32 R4, R12, -0x33333333, RZ ;  /* 0xcccccccd0c047825 */ /* 0x000fc600078e00ff */
[----:B------:R0:W-:Y:S01]  /*6bd0*/  @P1 SYNCS.ARRIVE.TRANS64.A1T0 RZ, [R6+URZ+0x68], RZ ;  /* 0x000068ff06ff19a7 */ /* 0x0001e2000810003f */
[----:B------:R-:W-:Y:S02]  /*6be0*/  IADD3 R16, P1, R16, UR24, RZ ;  /* 0x0000001810107c10 */ /* 0x000fe4000ff3e0ff */
[----:B------:R-:W-:Y:S02]  /*6bf0*/  SHF.R.U32.HI R7, RZ, 0x2, R5 ;  /* 0x00000002ff077819 */ /* 0x000fe40000011605 */
[----:B------:R-:W-:Y:S02]  /*6c00*/  SEL R5, RZ, 0x1, !P0 ;  /* 0x00000001ff057807 */ /* 0x000fe40004000000 */
[----:B------:R-:W-:Y:S01]  /*6c10*/  IADD3.X R17, R17, UR14, RZ, P1, !PT ;  /* 0x0000000e11117c10 */ /* 0x000fe20008ffe4ff */
[----:B------:R-:W-:Y:S01]  /*6c20*/  IMAD R12, R7, -0x5, R12 ;  /* 0xfffffffb070c7824 */ /* 0x000fe200078e020c */
[----:B------:R-:W-:Y:S02]  /*6c30*/  ISETP.GE.U32.AND P0, PT, R16, UR8, PT ;  /* 0x0000000810007c0c */ /* 0x000fe4000bf06070 */
[----:B------:R-:W-:-:S02]  /*6c40*/  LOP3.LUT R0, R0, R5, RZ, 0x3c, !PT ;  /* 0x0000000500007212 */ /* 0x000fc400078e3cff */
[----:B------:R-:W-:Y:S02]  /*6c50*/  ISETP.GE.U32.AND.EX P0, PT, R17, UR9, PT, P0 ;  /* 0x0000000911007c0c */ /* 0x000fe4000bf06100 */
[----:B------:R-:W-:Y:S02]  /*6c60*/  @P2 LOP3.LUT R0, R0, 0x1, R7, 0x78, !PT ;  /* 0x0000000100002812 */ /* 0x000fe400078e7807 */
[----:B------:R-:W-:-:S09]  /*6c70*/  PRMT R4, RZ, 0x7610, R4 ;  /* 0x00007610ff047816 */ /* 0x000fd20000000004 */
[----:B0-----:R-:W-:Y:S05]  /*6c80*/  @P0 BRA `(.L_x_180) ;  /* 0x00000004004c0947 */ /* 0x001fea0003800000 */
[----:B------:R-:W0:Y:S01]  /*6c90*/  S2R R14, SR_CTAID.X ;  /* 0x00000000000e7919 */ /* 0x000e220000002500 */
[----:B------:R-:W-:Y:S01]  /*6ca0*/  ULDC.64 UR8, c[0x0][0x628] ;  /* 0x00018a0000087ab9 */ /* 0x000fe20000000a00 */
[----:B------:R-:W1:Y:S01]  /*6cb0*/  LDC R15, c[0x0][0x144] ;  /* 0x00005100ff0f7b82 */ /* 0x000e620000000800 */
[----:B------:R-:W-:Y:S01]  /*6cc0*/  ISETP.NE.U32.AND P0, PT, RZ, UR8, PT ;  /* 0x00000008ff007c0c */ /* 0x000fe2000bf05070 */
[----:B------:R-:W2:Y:S01]  /*6cd0*/  S2R R11, SR_CTAID.Y ;  /* 0x00000000000b7919 */ /* 0x000ea20000002600 */
[----:B------:R-:W-:Y:S01]  /*6ce0*/  ULDC UR10, c[0x0][0x150] ;  /* 0x00005400000a7ab9 */ /* 0x000fe20000000800 */
[----:B------:R-:W-:Y:S01]  /*6cf0*/  ULDC UR11, c[0x0][0x630] ;  /* 0x00018c00000b7ab9 */ /* 0x000fe20000000800 */
[----:B------:R-:W-:Y:S01]  /*6d00*/  ISETP.NE.AND.EX P0, PT, RZ, UR9, PT, P0 ;  /* 0x00000009ff007c0c */ /* 0x000fe2000bf05300 */
[----:B------:R-:W-:Y:S01]  /*6d10*/  IMAD.MOV.U32 R4, RZ, RZ, R16 ;  /* 0x000000ffff047224 */ /* 0x000fe200078e0010 */
[----:B0-----:R-:W-:-:S05]  /*6d20*/  I2FP.F32.U32 R5, R14 ;  /* 0x0000000e00057245 */ /* 0x001fca0000201000 */
[----:B------:R-:W-:Y:S01]  /*6d30*/  FMUL R20, R5, UR10 ;  /* 0x0000000a05147c20 */ /* 0x000fe20008400000 */
[----:B------:R-:W-:-:S05]  /*6d40*/  IMAD.MOV.U32 R5, RZ, RZ, R17 ;  /* 0x000000ffff057224 */ /* 0x000fca00078e0011 */
[----:B--2---:R-:W-:Y:S05]  /*6d50*/  @!P0 BRA `(.L_x_181) ;  /* 0x0000000000288947 */ /* 0x004fea0003800000 */
[----:B------:R-:W-:Y:S02]  /*6d60*/  ULDC UR10, c[0x0][0x634] ;  /* 0x00018d00000a7ab9 */ /* 0x000fe40000000800 */
[----:B------:R-:W-:-:S05]  /*6d70*/  IADD3 R5, P0, R16, UR10, RZ ;  /* 0x0000000a10057c10 */ /* 0x000fca000ff1e0ff */
[----:B------:R-:W-:-:S04]  /*6d80*/  IMAD.X R13, RZ, RZ, R17, P0 ;  /* 0x000000ffff0d7224 */ /* 0x000fc800000e0611 */
[----:B------:R-:W-:-:S04]  /*6d90*/  IMAD.WIDE.U32 R6, R13, UR8, RZ ;  /* 0x000000080d067c25 */ /* 0x000fc8000f8e00ff */
[----:B------:R-:W-:-:S04]  /*6da0*/  IMAD.WIDE.U32 R6, P0, R5, UR9, R6 ;  /* 0x0000000905067c25 */ /* 0x000fc8000f800006 */
[----:B------:R-:W-:-:S04]  /*6db0*/  IMAD.WIDE.U32 R4, R5, UR8, RZ ;  /* 0x0000000805047c25 */ /* 0x000fc8000f8e00ff */
[----:B------:R-:W-:Y:S01]  /*6dc0*/  IMAD.MOV.U32 R4, RZ, RZ, R7 ;  /* 0x000000ffff047224 */ /* 0x000fe200078e0007 */
[----:B------:R-:W-:Y:S01]  /*6dd0*/  IADD3 RZ, P1, R5, R6, RZ ;  /* 0x0000000605ff7210 */ /* 0x000fe20007f3e0ff */
[----:B------:R-:W-:-:S04]  /*6de0*/  IMAD.X R5, RZ, RZ, RZ, P0 ;  /* 0x000000ffff057224 */ /* 0x000fc800000e06ff */
[----:B------:R-:W-:-:S08]  /*6df0*/  IMAD.WIDE.U32.X R4, R13, UR9, R4, P1 ;  /* 0x000000090d047c25 */ /* 0x000fd000088e0404 */
.L_x_181:
[--C-:B------:R-:W-:Y:S01]  /*6e00*/  SHF.R.U64 R13, R4, UR11, R5.reuse ;  /* 0x0000000b040d7c19 */ /* 0x100fe20008001205 */
[----:B------:R-:W0:Y:S01]  /*6e10*/  F2I.U32.TRUNC.NTZ R20, R20 ;  /* 0x0000001400147305 */ /* 0x000e22000020f000 */
[----:B------:R-:W-:Y:S01]  /*6e20*/  SHF.R.U32.HI R4, RZ, UR11, R5 ;  /* 0x0000000bff047c19 */ /* 0x000fe20008011605 */
[----:B------:R-:W-:Y:S01]  /*6e30*/  ULDC.64 UR8, c[0x0][0x620] ;  /* 0x0001880000087ab9 */ /* 0x000fe20000000a00 */
[----:B------:R-:W-:Y:S01]  /*6e40*/  IADD3 R7, P0, RZ, -R13, RZ ;  /* 0x8000000dff077210 */ /* 0x000fe20007f1e0ff */
[----:B------:R-:W-:Y:S01]  /*6e50*/  ULDC.64 UR10, c[0x0][0x640] ;  /* 0x00019000000a7ab9 */ /* 0x000fe20000000a00 */
[----:B------:R-:W2:Y:S03]  /*6e60*/  LDC R22, c[0x0][0x148] ;  /* 0x00005200ff167b82 */ /* 0x000ea60000000800 */
[----:B------:R-:W-:Y:S01]  /*6e70*/  IMAD.X R4, RZ, RZ, ~R4, P0 ;  /* 0x000000ffff047224 */ /* 0x000fe200000e0e04 */
[----:B------:R-:W-:-:S03]  /*6e80*/  ISETP.NE.U32.AND P0, PT, RZ, UR10, PT ;  /* 0x0000000aff007c0c */ /* 0x000fc6000bf05070 */
[----:B------:R-:W-:Y:S01]  /*6e90*/  IMAD R6, R4, UR8, RZ ;  /* 0x0000000804067c24 */ /* 0x000fe2000f8e02ff */
[----:B------:R-:W-:Y:S01]  /*6ea0*/  ISETP.NE.AND.EX P0, PT, RZ, UR11, PT, P0 ;  /* 0x0000000bff007c0c */ /* 0x000fe2000bf05300 */
[----:B------:R-:W-:Y:S01]  /*6eb0*/  IMAD.WIDE.U32 R4, R7, UR8, R16 ;  /* 0x0000000807047c25 */ /* 0x000fe2000f8e0010 */
[----:B------:R-:W-:-:S03]  /*6ec0*/  ULDC UR8, c[0x0][0x618] ;  /* 0x0001860000087ab9 */ /* 0x000fc60000000800 */
[----:B------:R-:W-:Y:S01]  /*6ed0*/  IMAD R7, R7, UR9, R6 ;  /* 0x0000000907077c24 */ /* 0x000fe2000f8e0206 */
[----:B------:R-:W-:Y:S01]  /*6ee0*/  ULDC UR9, c[0x0][0x154] ;  /* 0x0000550000097ab9 */ /* 0x000fe20000000800 */
[----:B0-----:R-:W-:Y:S02]  /*6ef0*/  IMAD.MOV R6, RZ, RZ, -R20 ;  /* 0x000000ffff067224 */ /* 0x001fe400078e0a14 */
[----:B------:R-:W-:Y:S02]  /*6f00*/  IMAD.IADD R5, R5, 0x1, R7 ;  /* 0x0000000105057824 */ /* 0x000fe400078e0207 */
[----:B-1----:R-:W-:Y:S01]  /*6f10*/  IMAD R14, R15, R6, R14 ;  /* 0x000000060f0e7224 */ /* 0x002fe200078e020e */
[----:B------:R-:W-:Y:S02]  /*6f20*/  I2FP.F32.U32 R6, R11 ;  /* 0x0000000b00067245 */ /* 0x000fe40000201000 */
[--C-:B------:R-:W-:Y:S02]  /*6f30*/  SHF.R.U64 R15, R4, UR8, R5.reuse ;  /* 0x00000008040f7c19 */ /* 0x100fe40008001205 */
[----:B------:R-:W-:Y:S01]  /*6f40*/  SHF.R.U32.HI R4, RZ, UR8, R5 ;  /* 0x00000008ff047c19 */ /* 0x000fe20008011605 */
[----:B------:R-:W-:Y:S01]  /*6f50*/  FMUL R6, R6, UR9 ;  /* 0x0000000906067c20 */ /* 0x000fe20008400000 */
[----:B------:R-:W-:-:S02]  /*6f60*/  ULDC UR8, c[0x0][0x608] ;  /* 0x0001820000087ab9 */ /* 0x000fc40000000800 */
[--C-:B------:R-:W-:Y:S01]  /*6f70*/  SHF.R.U64 R21, R15, UR8, R4.reuse ;  /* 0x000000080f157c19 */ /* 0x100fe20008001204 */
[----:B------:R0:W1:Y:S01]  /*6f80*/  F2I.U32.TRUNC.NTZ R24, R6 ;  /* 0x0000000600187305 */ /* 0x000062000020f000 */
[----:B------:R-:W-:Y:S01]  /*6f90*/  SHF.R.U32.HI R4, RZ, UR8, R4 ;  /* 0x00000008ff047c19 */ /* 0x000fe20008011604 */
[----:B------:R-:W-:-:S03]  /*6fa0*/  ULDC UR8, c[0x0][0x658] ;  /* 0x0001960000087ab9 */ /* 0x000fc60000000800 */
[--C-:B------:R-:W-:Y:S02]  /*6fb0*/  SHF.R.U64 R20, R21, UR8, R4.reuse ;  /* 0x0000000815147c19 */ /* 0x100fe40008001204 */
[----:B------:R-:W-:-:S03]  /*6fc0*/  SHF.R.U32.HI R23, RZ, UR8, R4 ;  /* 0x00000008ff177c19 */ /* 0x000fc60008011604 */
[----:B------:R-:W-:Y:S02]  /*6fd0*/  IMAD.MOV.U32 R4, RZ, RZ, R20 ;  /* 0x000000ffff047224 */ /* 0x000fe400078e0014 */
[----:B------:R-:W-:Y:S01]  /*6fe0*/  IMAD.MOV.U32 R5, RZ, RZ, R23 ;  /* 0x000000ffff057224 */ /* 0x000fe200078e0017 */
[----:B0-----:R-:W-:Y:S06]  /*6ff0*/  @!P0 BRA `(.L_x_182) ;  /* 0x0000000000288947 */ /* 0x001fec0003800000 */
        /* <DEDUP_REMOVED lines=10> */
.L_x_182:
[----:B------:R-:W-:Y:S01]  /*70a0*/  ISETP.NE.AND P0, PT, R2, 0x1, PT ;  /* 0x000000010200780c */ /* 0x000fe20003f05270 */
[----:B------:R-:W-:Y:S01]  /*70b0*/  ULDC UR8, c[0x0][0x648] ;  /* 0x0001920000087ab9 */ /* 0x000fe20000000800 */
[----:B-1----:R-:W-:Y:S01]  /*70c0*/  IMAD.MOV R24, RZ, RZ, -R24 ;  /* 0x000000ffff187224 */ /* 0x002fe200078e0a18 */
[----:B------:R-:W-:Y:S01]  /*70d0*/  SHF.R.U64 R4, R4, UR8, R5 ;  /* 0x0000000804047c19 */ /* 0x000fe20008001205 */
[----:B------:R-:W-:Y:S01]  /*70e0*/  ULDC UR8, c[0x0][0x638] ;  /* 0x00018e0000087ab9 */ /* 0x000fe20000000800 */
[----:B------:R-:W-:Y:S01]  /*70f0*/  LOP3.LUT R21, R21, UR7, RZ, 0xc0, !PT ;  /* 0x0000000715157c12 */ /* 0x000fe2000f8ec0ff */
[----:B------:R-:W-:Y:S02]  /*7100*/  ULDC UR9, c[0x0][0x610] ;  /* 0x0001840000097ab9 */ /* 0x000fe40000000800 */
[----:B------:R-:W-:Y:S02]  /*7110*/  IMAD.MOV R5, RZ, RZ, -R4 ;  /* 0x000000ffff057224 */ /* 0x000fe400078e0a04 */
[----:B------:R-:W-:-:S02]  /*7120*/  IMAD R21, R4, UR5, R21 ;  /* 0x0000000504157c24 */ /* 0x000fc4000f8e0215 */
[----:B------:R-:W-:Y:S01]  /*7130*/  IMAD R20, R5, UR8, R20 ;  /* 0x0000000805147c24 */ /* 0x000fe2000f8e0214 */
[----:B------:R-:W-:Y:S01]  /*7140*/  ULDC UR8, c[0x0][0x600] ;  /* 0x0001800000087ab9 */ /* 0x000fe20000000800 */
[----:B--2---:R-:W-:Y:S01]  /*7150*/  @P0 IMAD R14, R22, R24, R11 ;  /* 0x00000018160e0224 */ /* 0x004fe200078e020b */
[----:B------:R-:W-:Y:S01]  /*7160*/  LOP3.LUT R11, R15, UR4, RZ, 0xc0, !PT ;  /* 0x000000040f0b7c12 */ /* 0x000fe2000f8ec0ff */
[----:B------:R-:W-:Y:S02]  /*7170*/  IMAD.MOV.U32 R4, RZ, RZ, 0x1 ;  /* 0x00000001ff047424 */ /* 0x000fe400078e00ff */
[----:B------:R-:W-:Y:S02]  /*7180*/  IMAD R14, R21, UR9, R14 ;  /* 0x00000009150e7c24 */ /* 0x000fe4000f8e020e */
[----:B------:R-:W-:-:S05]  /*7190*/  IMAD R11, R20, UR8, R11 ;  /* 0x00000008140b7c24 */ /* 0x000fca000f8e020b */
[----:B------:R-:W-:Y:S02]  /*71a0*/  SEL R20, R11, R14, !P0 ;  /* 0x0000000e0b147207 */ /* 0x000fe40004000000 */
[----:B------:R-:W-:-:S07]  /*71b0*/  SEL R11, R14, R11, !P0 ;  /* 0x0000000b0e0b7207 */ /* 0x000fce0004000000 */
.L_x_180:
[----:B------:R-:W-:Y:S05]  /*71c0*/  BSYNC B1 ;  /* 0x0000000000017941 */ /* 0x000fea0003800000 */
.L_x_179:
[----:B------:R-:W-:-:S13]  /*71d0*/  LOP3.LUT P0, RZ, R4, 0xff, RZ, 0xc0, !PT ;  /* 0x000000ff04ff7812 */ /* 0x000fda000780c0ff */
[----:B------:R-:W-:Y:S05]  /*71e0*/  @P0 BRA `(.L_x_183) ;  /* 0xfffffff400440947 */ /* 0x000fea000383ffff */
[----:B------:R-:W-:Y:S05]  /*71f0*/  BSYNC B0 ;  /* 0x0000000000007941 */ /* 0x000fea0003800000 */
.L_x_172:
[----:B------:R-:W-:-:S03]  /*7200*/  UMOV UR8, 0xffffffff ;  /* 0xffffffff00087882 */ /* 0x000fc60000000000 */
[----:B------:R-:W-:Y:S05]  /*7210*/  BRA.DIV UR8, `(.L_x_184) ;  /* 0x0000000608387947 */ /* 0x000fea000b800000 */
[----:B------:R-:W-:-:S13]  /*7220*/  ELECT P6, URZ, PT ;  /* 0x00000000003f782f */ /* 0x000fda00038c0000 */
.L_x_199:
[----:B------:R-:W-:Y:S04]  /*7230*/  BSSY B0, `(.L_x_185) ;  /* 0x0000034000007945 */ /* 0x000fe80003800000 */
[----:B------:R-:W-:Y:S05]  /*7240*/  @!P6 BRA `(.L_x_186) ;  /* 0x0000000000c8e947 */ /* 0x000fea0003800000 */
[----:B------:R-:W-:-:S04]  /*7250*/  LOP3.LUT R19, R19, 0x2, RZ, 0xfc, !PT ;  /* 0x0000000213137812 */ /* 0x000fc800078efcff */
[----:B------:R-:W-:-:S13]  /*7260*/  ISETP.NE.AND P0, PT, R19, 0x3, PT ;  /* 0x000000031300780c */ /* 0x000fda0003f05270 */
[----:B------:R-:W-:Y:S05]  /*7270*/  @!P0 BRA `(.L_x_187) ;  /* 0x0000000000048947 */ /* 0x000fea0003800000 */
[----:B------:R-:W-:Y:S01]  /*7280*/  BPT.TRAP 0x1 ;  /* 0x000000040000795c */ /* 0x000fe20000300000 */
.L_x_187:
[----:B------:R-:W0:Y:S01]  /*7290*/  S2R R3, SR_CgaCtaId ;  /* 0x0000000000037919 */ /* 0x000e220000008800 */
[----:B------:R-:W-:-:S04]  /*72a0*/  MOV R2, 0x400 ;  /* 0x0000040000027802 */ /* 0x000fc80000000f00 */
[----:B0-----:R-:W-:Y:S02]  /*72b0*/  LEA R3, R3, R2, 0x18 ;  /* 0x0000000203037211 */ /* 0x001fe400078ec0ff */
[----:B------:R-:W-:-:S03]  /*72c0*/  SHF.L.U32 R2, R0, 0x1f, RZ ;  /* 0x0000001f00027819 */ /* 0x000fc600000006ff */
[----:B------:R-:W-:-:S04]  /*72d0*/  VIADD R3, R3, 0x28 ;  /* 0x0000002803037836 */ /* 0x000fc80000000000 */
[C---:B------:R-:W-:Y:S02]  /*72e0*/  IMAD R7, R12.reuse, 0x8, R3 ;  /* 0x000000080c077824 */ /* 0x040fe400078e0203 */
[----:B------:R-:W-:Y:S02]  /*72f0*/  VIADD R12, R12, 0x1 ;  /* 0x000000010c0c7836 */ /* 0x000fe40000000000 */
[----:B------:R-:W0:Y:S03]  /*7300*/  SYNCS.PHASECHK.TRANS64.TRYWAIT P0, [R7+URZ], R2 ;  /* 0x00000002070075a7 */ /* 0x000e26000800017f */
[----:B------:R-:W-:-:S04]  /*7310*/  ISETP.NE.AND P1, PT, R12, 0x5, PT ;  /* 0x000000050c00780c */ /* 0x000fc80003f25270 */
[----:B------:R-:W-:Y:S02]  /*7320*/  SEL R5, RZ, 0x1, P1 ;  /* 0x00000001ff057807 */ /* 0x000fe40000800000 */
[----:B------:R-:W-:Y:S02]  /*7330*/  SEL R12, R12, RZ, P1 ;  /* 0x000000ff0c0c7207 */ /* 0x000fe40000800000 */
[----:B------:R-:W-:-:S03]  /*7340*/  LOP3.LUT R5, R0, R5, RZ, 0x3c, !PT ;  /* 0x0000000500057212 */ /* 0x000fc600078e3cff */
[----:B------:R-:W-:Y:S01]  /*7350*/  IMAD R9, R12, 0x8, R3 ;  /* 0x000000080c097824 */ /* 0x000fe200078e0203 */
[----:B------:R-:W-:Y:S01]  /*7360*/  SHF.L.U32 R4, R5, 0x1f, RZ ;  /* 0x0000001f05047819 */ /* 0x000fe200000006ff */
[----:B0-----:R-:W-:Y:S06]  /*7370*/  @!P0 BRA `(.L_x_188) ;  /* 0x0000000400008947 */ /* 0x001fec0003800000 */
.L_x_200:
[----:B------:R-:W1:Y:S01]  /*7380*/  SYNCS.PHASECHK.TRANS64.TRYWAIT P0, [R9+URZ], R4 ;  /* 0x00000004090075a7 */ /* 0x000e62000800017f */
[----:B------:R-:W-:-:S05]  /*7390*/  VIADD R0, R12, 0x1 ;  /* 0x000000010c007836 */ /* 0x000fca0000000000 */
[----:B------:R-:W-:-:S04]  /*73a0*/  ISETP.NE.AND P1, PT, R0, 0x5, PT ;  /* 0x000000050000780c */ /* 0x000fc80003f25270 */
[----:B0-----:R-:W-:Y:S02]  /*73b0*/  SEL R2, RZ, 0x1, P1 ;  /* 0x00000001ff027807 */ /* 0x001fe40000800000 */
[----:B------:R-:W-:Y:S02]  /*73c0*/  SEL R0, R0, RZ, P1 ;  /* 0x000000ff00007207 */ /* 0x000fe40000800000 */
[----:B------:R-:W-:-:S03]  /*73d0*/  LOP3.LUT R7, R5, R2, RZ, 0x3c, !PT ;  /* 0x0000000205077212 */ /* 0x000fc600078e3cff */
[----:B------:R-:W-:Y:S01]  /*73e0*/  IMAD R6, R0, 0x8, R3 ;  /* 0x0000000800067824 */ /* 0x000fe200078e0203 */
[----:B------:R-:W-:Y:S01]  /*73f0*/  SHF.L.U32 R5, R7, 0x1f, RZ ;  /* 0x0000001f07057819 */ /* 0x000fe200000006ff */
[----:B-1----:R-:W-:Y:S06]  /*7400*/  @!P0 BRA `(.L_x_189) ;  /* 0x0000000000f08947 */ /* 0x002fec0003800000 */
.L_x_201:
[----:B------:R-:W1:Y:S01]  /*7410*/  SYNCS.PHASECHK.TRANS64.TRYWAIT P0, [R6+URZ], R5 ;  /* 0x00000005060075a7 */ /* 0x000e62000800017f */
[----:B------:R-:W-:-:S05]  /*7420*/  VIADD R0, R0, 0x1 ;  /* 0x0000000100007836 */ /* 0x000fca0000000000 */
[----:B------:R-:W-:-:S04]  /*7430*/  ISETP.NE.AND P1, PT, R0, 0x5, PT ;  /* 0x000000050000780c */ /* 0x000fc80003f25270 */
[----:B------:R-:W-:Y:S02]  /*7440*/  SEL R2, RZ, 0x1, P1 ;  /* 0x00000001ff027807 */ /* 0x000fe40000800000 */
[----:B------:R-:W-:Y:S02]  /*7450*/  SEL R0, R0, RZ, P1 ;  /* 0x000000ff00007207 */ /* 0x000fe40000800000 */
[----:B------:R-:W-:-:S03]  /*7460*/  LOP3.LUT R7, R7, R2, RZ, 0x3c, !PT ;  /* 0x0000000207077212 */ /* 0x000fc600078e3cff */
[----:B0-----:R-:W-:Y:S01]  /*7470*/  IMAD R9, R0, 0x8, R3 ;  /* 0x0000000800097824 */ /* 0x001fe200078e0203 */
[----:B------:R-:W-:Y:S01]  /*7480*/  SHF.L.U32 R4, R7, 0x1f, RZ ;  /* 0x0000001f07047819 */ /* 0x000fe200000006ff */
[----:B-1----:R-:W-:Y:S06]  /*7490*/  @!P0 BRA `(.L_x_190) ;  /* 0x0000000000e08947 */ /* 0x002fec0003800000 */
.L_x_202:
[----:B------:R-:W1:Y:S01]  /*74a0*/  SYNCS.PHASECHK.TRANS64.TRYWAIT P0, [R9+URZ], R4 ;  /* 0x00000004090075a7 */ /* 0x000e62000800017f */
[----:B------:R-:W-:-:S05]  /*74b0*/  VIADD R0, R0, 0x1 ;  /* 0x0000000100007836 */ /* 0x000fca0000000000 */
[----:B------:R-:W-:-:S04]  /*74c0*/  ISETP.NE.AND P1, PT, R0, 0x5, PT ;  /* 0x000000050000780c */ /* 0x000fc80003f25270 */
[----:B------:R-:W-:Y:S02]  /*74d0*/  SEL R2, RZ, 0x1, P1 ;  /* 0x00000001ff027807 */ /* 0x000fe40000800000 */
[----:B------:R-:W-:Y:S02]  /*74e0*/  SEL R0, R0, RZ, P1 ;  /* 0x000000ff00007207 */ /* 0x000fe40000800000 */
[----:B------:R-:W-:Y:S01]  /*74f0*/  LOP3.LUT R2, R7, R2, RZ, 0x3c, !PT ;  /* 0x0000000207027212 */ /* 0x000fe200078e3cff */
[----:B-1----:R-:W-:Y:S06]  /*7500*/  @!P0 BRA `(.L_x_191) ;  /* 0x0000000000d88947 */ /* 0x002fec0003800000 */
.L_x_203:
[----:B------:R-:W-:Y:S01]  /*7510*/  IMAD R3, R0, 0x8, R3 ;  /* 0x0000000800037824 */ /* 0x000fe200078e0203 */
[----:B------:R-:W-:-:S07]  /*7520*/  SHF.L.U32 R0, R2, 0x1f, RZ ;  /* 0x0000001f02007819 */ /* 0x000fce00000006ff */
.L_x_192:
[----:B--2---:R2:W3:Y:S02]  /*7530*/  SYNCS.PHASECHK.TRANS64.TRYWAIT P0, [R3+URZ], R0 ;  /* 0x00000000030075a7 */ /* 0x0044e4000800017f */
[----:B---3--:R-:W-:Y:S05]  /*7540*/  @!P0 NANOSLEEP.SYNCS 0x989680 ;  /* 0x009896800000895d */ /* 0x008fea0003900000 */
[----:B------:R-:W3:Y:S02]  /*7550*/  @!P0 SYNCS.PHASECHK.TRANS64 P0, [R3+URZ], R0 ;  /* 0x00000000030085a7 */ /* 0x000ee4000800007f */
[----:B---3--:R-:W-:Y:S05]  /*7560*/  @!P0 BRA `(.L_x_192) ;  /* 0xfffffffc00f08947 */ /* 0x008fea000383ffff */
.L_x_186:
[----:B------:R-:W-:Y:S05]  /*7570*/  BSYNC B0 ;  /* 0x0000000000007941 */ /* 0x000fea0003800000 */
.L_x_185:
[----:B------:R-:W-:Y:S05]  /*7580*/  EXIT ;  /* 0x000000000000794d */ /* 0x000fea0003800000 */
.L_x_21:
[----:B----4-:R4:W0:Y:S02]  /*7590*/  SYNCS.PHASECHK.TRANS64.TRYWAIT P1, [R3+URZ], R0 ;  /* 0x00000000030075a7 */ /* 0x010824000802017f */
[----:B0-----:R-:W-:Y:S05]  /*75a0*/  @!P1 NANOSLEEP.SYNCS 0x989680 ;  /* 0x009896800000995d */ /* 0x001fea0003900000 */
[----:B------:R-:W0:Y:S02]  /*75b0*/  @!P1 SYNCS.PHASECHK.TRANS64 P1, [R3+URZ], R0 ;  /* 0x00000000030095a7 */ /* 0x000e24000802007f */
[----:B0-----:R-:W-:Y:S05]  /*75c0*/  @!P1 BRA `(.L_x_21) ;  /* 0xfffffffc00f09947 */ /* 0x001fea000383ffff */
[----:B------:R-:W-:Y:S05]  /*75d0*/  BRA `(.L_x_20) ;  /* 0xffffff9c00e07947 */ /* 0x000fea000383ffff */
.L_x_26:
[----:B-1----:R1:W3:Y:S02]  /*75e0*/  SYNCS.PHASECHK.TRANS64.TRYWAIT P1, [R5+URZ], R4 ;  /* 0x00000004050075a7 */ /* 0x0022e4000802017f */
[----:B---3--:R-:W-:Y:S05]  /*75f0*/  @!P1 NANOSLEEP.SYNCS 0x989680 ;  /* 0x009896800000995d */ /* 0x008fea0003900000 */
[----:B------:R-:W3:Y:S02]  /*7600*/  @!P1 SYNCS.PHASECHK.TRANS64 P1, [R5+URZ], R4 ;  /* 0x00000004050095a7 */ /* 0x000ee4000802007f */
[----:B---3--:R-:W-:Y:S05]  /*7610*/  @!P1 BRA `(.L_x_26) ;  /* 0xfffffffc00f09947 */ /* 0x008fea000383ffff */
[----:B------:R-:W-:Y:S05]  /*7620*/  BRA `(.L_x_25) ;  /* 0xffffffa4002c7947 */ /* 0x000fea000383ffff */
.L_x_173:
[----:B------:R-:W-:Y:S01]  /*7630*/  BSSY B1, `(.L_x_193) ;  /* 0x0000006000017945 */ /* 0x000fe20003800000 */
[----:B------:R-:W-:-:S07]  /*7640*/  IMAD.MOV.U32 R15, RZ, RZ, -0x1 ;  /* 0xffffffffff0f7424 */ /* 0x000fce00078e00ff */
[----:B------:R-:W-:Y:S05]  /*7650*/  WARPSYNC.COLLECTIVE R15, `(.L_x_194) ;  /* 0x000000000f0c7348 */ /* 0x000fea0003c00000 */
[----:B------:R-:W-:Y:S02]  /*7660*/  ELECT P6, UR62, PT ;  /* 0x00000000003e782f */ /* 0x000fe400038c0000 */
[----:B------:R-:W-:Y:S01]  /*7670*/  MOV R14, UR62 ;  /* 0x0000003e000e7c02 */ /* 0x000fe20008000f00 */
[----:B------:R-:W-:Y:S10]  /*7680*/  ENDCOLLECTIVE ;  /* 0x000000000000791b */ /* 0x000ff40003800000 */
.L_x_194:
[----:B------:R-:W-:Y:S05]  /*7690*/  BSYNC B1 ;  /* 0x0000000000017941 */ /* 0x000fea0003800000 */
.L_x_193:
[----:B------:R-:W-:Y:S05]  /*76a0*/  BRA `(.L_x_195) ;  /* 0xfffffff000207947 */ /* 0x000fea000383ffff */
.L_x_176:
[----:B0-----:R0:W1:Y:S02]  /*76b0*/  SYNCS.PHASECHK.TRANS64.TRYWAIT P0, [R14+URZ+0x28], R7 ;  /* 0x000028070e0075a7 */ /* 0x001064000800017f */
[----:B-1----:R-:W-:Y:S05]  /*76c0*/  @!P0 NANOSLEEP.SYNCS 0x989680 ;  /* 0x009896800000895d */ /* 0x002fea0003900000 */
[----:B------:R-:W1:Y:S02]  /*76d0*/  @!P0 SYNCS.PHASECHK.TRANS64 P0, [R14+URZ+0x28], R7 ;  /* 0x000028070e0085a7 */ /* 0x000e64000800007f */
[----:B-1----:R-:W-:Y:S05]  /*76e0*/  @!P0 BRA `(.L_x_176) ;  /* 0xfffffffc00f08947 */ /* 0x002fea000383ffff */
[----:B------:R-:W-:Y:S05]  /*76f0*/  BRA `(.L_x_196) ;  /* 0xfffffff0005c7947 */ /* 0x000fea000383ffff */
.L_x_184:
[----:B------:R-:W-:Y:S01]  /*7700*/  BSSY B0, `(.L_x_197) ;  /* 0x0000006000007945 */ /* 0x000fe20003800000 */
[----:B------:R-:W-:-:S07]  /*7710*/  IMAD.MOV.U32 R15, RZ, RZ, -0x1 ;  /* 0xffffffffff0f7424 */ /* 0x000fce00078e00ff */
[----:B------:R-:W-:Y:S05]  /*7720*/  WARPSYNC.COLLECTIVE R15, `(.L_x_198) ;  /* 0x000000000f0c7348 */ /* 0x000fea0003c00000 */
[----:B------:R-:W-:Y:S02]  /*7730*/  ELECT P6, UR62, PT ;  /* 0x00000000003e782f */ /* 0x000fe400038c0000 */
[----:B------:R-:W-:Y:S01]  /*7740*/  MOV R14, UR62 ;  /* 0x0000003e000e7c02 */ /* 0x000fe20008000f00 */
[----:B------:R-:W-:Y:S10]  /*7750*/  ENDCOLLECTIVE ;  /* 0x000000000000791b */ /* 0x000ff40003800000 */
.L_x_198:
[----:B------:R-:W-:Y:S05]  /*7760*/  BSYNC B0 ;  /* 0x0000000000007941 */ /* 0x000fea0003800000 */
.L_x_197:
[----:B------:R-:W-:Y:S05]  /*7770*/  BRA `(.L_x_199) ;  /* 0xfffffff800ac7947 */ /* 0x000fea000383ffff */
.L_x_188:
[----:B0-----:R0:W1:Y:S02]  /*7780*/  SYNCS.PHASECHK.TRANS64.TRYWAIT P0, [R7+URZ], R2 ;  /* 0x00000002070075a7 */ /* 0x001064000800017f */
[----:B-1----:R-:W-:Y:S05]  /*7790*/  @!P0 NANOSLEEP.SYNCS 0x989680 ;  /* 0x009896800000895d */ /* 0x002fea0003900000 */
[----:B------:R-:W1:Y:S02]  /*77a0*/  @!P0 SYNCS.PHASECHK.TRANS64 P0, [R7+URZ], R2 ;  /* 0x00000002070085a7 */ /* 0x000e64000800007f */
[----:B-1----:R-:W-:Y:S05]  /*77b0*/  @!P0 BRA `(.L_x_188) ;  /* 0xfffffffc00f08947 */ /* 0x002fea000383ffff */
[----:B------:R-:W-:Y:S05]  /*77c0*/  BRA `(.L_x_200) ;  /* 0xfffffff800ec7947 */ /* 0x000fea000383ffff */
.L_x_189:
[----:B0-----:R0:W1:Y:S02]  /*77d0*/  SYNCS.PHASECHK.TRANS64.TRYWAIT P0, [R9+URZ], R4 ;  /* 0x00000004090075a7 */ /* 0x001064000800017f */
[----:B-1----:R-:W-:Y:S05]  /*77e0*/  @!P0 NANOSLEEP.SYNCS 0x989680 ;  /* 0x009896800000895d */ /* 0x002fea0003900000 */
[----:B------:R-:W1:Y:S02]  /*77f0*/  @!P0 SYNCS.PHASECHK.TRANS64 P0, [R9+URZ], R4 ;  /* 0x00000004090085a7 */ /* 0x000e64000800007f */
[----:B-1----:R-:W-:Y:S05]  /*7800*/  @!P0 BRA `(.L_x_189) ;  /* 0xfffffffc00f08947 */ /* 0x002fea000383ffff */
[----:B------:R-:W-:Y:S05]  /*7810*/  BRA `(.L_x_201) ;  /* 0xfffffff800fc7947 */ /* 0x000fea000383ffff */
.L_x_190:
[----:B0-----:R0:W1:Y:S02]  /*7820*/  SYNCS.PHASECHK.TRANS64.TRYWAIT P0, [R6+URZ], R5 ;  /* 0x00000005060075a7 */ /* 0x001064000800017f */
[----:B-1----:R-:W-:Y:S05]  /*7830*/  @!P0 NANOSLEEP.SYNCS 0x989680 ;  /* 0x009896800000895d */ /* 0x002fea0003900000 */
[----:B------:R-:W1:Y:S02]  /*7840*/  @!P0 SYNCS.PHASECHK.TRANS64 P0, [R6+URZ], R5 ;  /* 0x00000005060085a7 */ /* 0x000e64000800007f */
[----:B-1----:R-:W-:Y:S05]  /*7850*/  @!P0 BRA `(.L_x_190) ;  /* 0xfffffffc00f08947 */ /* 0x002fea000383ffff */
[----:B------:R-:W-:Y:S05]  /*7860*/  BRA `(.L_x_202) ;  /* 0xfffffffc000c7947 */ /* 0x000fea000383ffff */
.L_x_191:
[----:B-1----:R1:W2:Y:S02]  /*7870*/  SYNCS.PHASECHK.TRANS64.TRYWAIT P0, [R9+URZ], R4 ;  /* 0x00000004090075a7 */ /* 0x0022a4000800017f */
[----:B--2---:R-:W-:Y:S05]  /*7880*/  @!P0 NANOSLEEP.SYNCS 0x989680 ;  /* 0x009896800000895d */ /* 0x004fea0003900000 */
[----:B------:R-:W2:Y:S02]  /*7890*/  @!P0 SYNCS.PHASECHK.TRANS64 P0, [R9+URZ], R4 ;  /* 0x00000004090085a7 */ /* 0x000ea4000800007f */
[----:B--2---:R-:W-:Y:S05]  /*78a0*/  @!P0 BRA `(.L_x_191) ;  /* 0xfffffffc00f08947 */ /* 0x004fea000383ffff */
[----:B------:R-:W-:Y:S05]  /*78b0*/  BRA `(.L_x_203) ;  /* 0xfffffffc00147947 */ /* 0x000fea000383ffff */
.L_x_204:
[----:B------:R-:W-:-:S00]  /*78c0*/  BRA `(.L_x_204) ;  /* 0xfffffffc00fc7947 */ /* 0x000fc0000383ffff */
[----:B------:R-:W-:-:S00]  /*78d0*/  NOP ;  /* 0x0000000000007918 */ /* 0x000fc00000000000 */
        /* <DEDUP_REMOVED lines=10> */
.L_x_205:


//--------------------- .nv.global.init           --------------------------
	.section	.nv.global.init,"aw",@progbits
.nv.global.init:
	.type		$str$22,@object
	.size		$str$22,($str$23 - $str$22)
$str$22:
        /*0000*/ 	.byte	0x6b, 0x5f, 0x74, 0x69, 0x6c, 0x65, 0x5f, 0x63, 0x6f, 0x75, 0x6e, 0x74, 0x20, 0x3e, 0x3d, 0x20
        /*0010*/ 	.byte	0x31, 0x00
	.type		$str$23,@object
	.size		$str$23,(__unnamed_1 - $str$23)
$str$23:
        /*0012*/ 	.byte	0x2f, 0x74, 0x6d, 0x70, 0x2f, 0x63, 0x75, 0x74, 0x6c, 0x61, 0x73, 0x73, 0x5f, 0x73, 0x77, 0x65
        /*0022*/ 	.byte	0x65, 0x70, 0x5f, 0x73, 0x72, 0x63, 0x2f, 0x69, 0x6e, 0x63, 0x6c, 0x75, 0x64, 0x65, 0x2f, 0x63
        /*0032*/ 	.byte	0x75, 0x74, 0x6c, 0x61, 0x73, 0x73, 0x2f, 0x67, 0x65, 0x6d, 0x6d, 0x2f, 0x63, 0x6f, 0x6c, 0x6c
        /*0042*/ 	.byte	0x65, 0x63, 0x74, 0x69, 0x76, 0x65, 0x2f, 0x73, 0x6d, 0x39, 0x30, 0x5f, 0x6d, 0x6d, 0x61, 0x5f
        /*0052*/ 	.byte	0x74, 0x6d, 0x61, 0x5f, 0x67, 0x6d, 0x6d, 0x61, 0x5f, 0x73, 0x73, 0x5f, 0x77, 0x61, 0x72, 0x70
        /*0062*/ 	.byte	0x73, 0x70, 0x65, 0x63, 0x69, 0x61, 0x6c, 0x69, 0x7a, 0x65, 0x64, 0x2e, 0x68, 0x70, 0x70, 0x00
	.type		__unnamed_1,@object
	.size		__unnamed_1,(.L_0 - __unnamed_1)
__unnamed_1:
        /*0072*/ 	.byte	0x76, 0x6f, 0x69, 0x64, 0x20, 0x63, 0x75, 0x74, 0x6c, 0x61, 0x73, 0x73, 0x3a, 0x3a, 0x67, 0x65
        /* <DEDUP_REMOVED lines=173> */
        /*0b52*/ 	.byte	0x74, 0x69, 0x74, 0x79, 0x5d, 0x00
.L_0:


//--------------------- .nv.shared._ZN7cutlass13device_kernelINS_4gemm6kernel13GemmUniversalIN4cute5tupleIJiiiiEEENS1_10collective13CollectiveMmaINS1_34MainloopSm90TmaGmmaWarpSpecializedILi5ENS5_IJNS4_1CILi4EEENSA_ILi2EEENSA_ILi1EEEEEENS1_35KernelTmaWarpSpecializedCooperativeEEENS5_IJNSA_ILi256EEENSA_ILi64EEENSA_ILi128EEEEEEaNS5_IJlSD_lEEEaSL_NS4_8TiledMMAINS4_8MMA_AtomIJNS4_4SM904GMMA26MMA_64x64x32_S32S8S8_SS_TNEEEENS4_6LayoutINS5_IJSC_SD_SD_EEENS5_IJSD_NSA_ILi0EEESU_EEEEENS5_IJNS4_10UnderscoreESX_SX_EEEEENS4_23SM90_TMA_LOAD_MULTICASTENS4_14ComposedLayoutINS4_7SwizzleILi3ELi4ELi3EEENS4_18smem_ptr_flag_bitsILi8EEENSS_INS5_IJNSA_ILi8EEESJ_EEENS5_IJSJ_SD_EEEEEEEvNS4_8identityES10_S1A_vS1B_EENS_8epilogue10collective6detail29Sm90TmaWarpSpecializedAdapterINS1E_15DefaultEpilogueIaSL_SL_NS1D_6thread17LinearCombinationIaLi1EiiLNS1I_9ScaleType4KindE0ELNS_15FloatRoundStyleE2EaEENS1_15EpilogueDefaultEEEEEvvEEEEvNT_6ParamsE --------------------------
	.section	.nv.shared._ZN7cutlass13device_kernelINS_4gemm6kernel13GemmUniversalIN4cute5tupleIJiiiiEEENS1_10collective13CollectiveMmaINS1_34MainloopSm90TmaGmmaWarpSpecializedILi5ENS5_IJNS4_1CILi4EEENSA_ILi2EEENSA_ILi1EEEEEENS1_35KernelTmaWarpSpecializedCooperativeEEENS5_IJNSA_ILi256EEENSA_ILi64EEENSA_ILi128EEEEEEaNS5_IJlSD_lEEEaSL_NS4_8TiledMMAINS4_8MMA_AtomIJNS4_4SM904GMMA26MMA_64x64x32_S32S8S8_SS_TNEEEENS4_6LayoutINS5_IJSC_SD_SD_EEENS5_IJSD_NSA_ILi0EEESU_EEEEENS5_IJNS4_10UnderscoreESX_SX_EEEEENS4_23SM90_TMA_LOAD_MULTICASTENS4_14ComposedLayoutINS4_7SwizzleILi3ELi4ELi3EEENS4_18smem_ptr_flag_bitsILi8EEENSS_INS5_IJNSA_ILi8EEESJ_EEENS5_IJSJ_SD_EEEEEEEvNS4_8identityES10_S1A_vS1B_EENS_8epilogue10collective6detail29Sm90TmaWarpSpecializedAdapterINS1E_15DefaultEpilogueIaSL_SL_NS1D_6thread17LinearCombinationIaLi1EiiLNS1I_9ScaleType4KindE0ELNS_15FloatRoundStyleE2EaEENS1_15EpilogueDefaultEEEEEvvEEEEvNT_6ParamsE,"aw",@nobits
	.sectionflags	@""
	.align	16
	.zero		1024


//--------------------- .nv.shared.reserved.0     --------------------------
	.section	.nv.shared.reserved.0,"aw",@nobits
	.weak		__nv_reservedSMEM_offset_0_alias
	.size		__nv_reservedSMEM_offset_0_alias, 0, 0
	.other		__nv_reservedSMEM_offset_0_alias,@"STO_CUDA_RESERVED_SHARED STV_DEFAULT"
__nv_reservedSMEM_offset_0_alias:
	.zero		0


//--------------------- .nv.global                --------------------------
	.section	.nv.global,"aw",@nobits
.nv.global:
	.type		_ZN40_INTERNAL_15049276_4_k_cu_e604916a_234384cute1_E,@object
	.size		_ZN40_INTERNAL_15049276_4_k_cu_e604916a_234384cute1_E,(_ZN40_INTERNAL_15049276_4_k_cu_e604916a_234384cuda3std3__45__cpo6cbeginE - _ZN40_INTERNAL_15049276_4_k_cu_e604916a_234384cute1_E)
_ZN40_INTERNAL_15049276_4_k_cu_e604916a_234384cute1_E:
	.zero		1
	.type		_ZN40_INTERNAL_15049276_4_k_cu_e604916a_234384cuda3std3__45__cpo6cbeginE,@object
	.size		_ZN40_INTERNAL_15049276_4_k_cu_e604916a_234384cuda3std3__45__cpo6cbeginE,(_ZN40_INTERNAL_15049276_4_k_cu_e604916a_234384cuda3std3__48in_placeE - _ZN40_INTERNAL_15049276_4_k_cu_e604916a_234384cuda3std3__45__cpo6cbeginE)
_ZN40_INTERNAL_15049276_4_k_cu_e604916a_234384cuda3std3__45__cpo6cbeginE:
	.zero		1
	.type		_ZN40_INTERNAL_15049276_4_k_cu_e604916a_234384cuda3std3__48in_placeE,@object
	.size		_ZN40_INTERNAL_15049276_4_k_cu_e604916a_234384cuda3std3__48in_placeE,(_ZN40_INTERNAL_15049276_4_k_cu_e604916a_234384cuda3std6ranges3__45__cpo9iter_moveE - _ZN40_INTERNAL_15049276_4_k_cu_e604916a_234384cuda3std3__48in_placeE)
_ZN40_INTERNAL_15049276_4_k_cu_e604916a_234384cuda3std3__48in_placeE:
	.zero		1
	.type		_ZN40_INTERNAL_15049276_4_k_cu_e604916a_234384cuda3std6ranges3__45__cpo9iter_moveE,@object
	.size		_ZN40_INTERNAL_15049276_4_k_cu_e604916a_234384cuda3std6ranges3__45__cpo9iter_moveE,(_ZN40_INTERNAL_15049276_4_k_cu_e604916a_234384cuda3std3__45__cpo5beginE - _ZN40_INTERNAL_15049276_4_k_cu_e604916a_234384cuda3std6ranges3__45__cpo9iter_moveE)
_ZN40_INTERNAL_15049276_4_k_cu_e604916a_234384cuda3std6ranges3__45__cpo9iter_moveE:
	.zero		1
	.type		_ZN40_INTERNAL_15049276_4_k_cu_e604916a_234384cuda3std3__45__cpo5beginE,@object
	.size		_ZN40_INTERNAL_15049276_4_k_cu_e604916a_234384cuda3std3__45__cpo5beginE,(_ZN40_INTERNAL_15049276_4_k_cu_e604916a_234384cuda3std3__442_GLOBAL__N__15049276_4_k_cu_e604916a_234386ignoreE - _ZN40_INTERNAL_15049276_4_k_cu_e604916a_234384cuda3std3__45__cpo5beginE)
_ZN40_INTERNAL_15049276_4_k_cu_e604916a_234384cuda3std3__45__cpo5beginE:
	.zero		1
	.type		_ZN40_INTERNAL_15049276_4_k_cu_e604916a_234384cuda3std3__442_GLOBAL__N__15049276_4_k_cu_e604916a_234386ignoreE,@object
	.size		_ZN40_INTERNAL_15049276_4_k_cu_e604916a_234384cuda3std3__442_GLOBAL__N__15049276_4_k_cu_e604916a_234386ignoreE,(_ZN40_INTERNAL_15049276_4_k_cu_e604916a_234384cute7productE - _ZN40_INTERNAL_15049276_4_k_cu_e604916a_234384cuda3std3__442_GLOBAL__N__15049276_4_k_cu_e604916a_234386ignoreE)
_ZN40_INTERNAL_15049276_4_k_cu_e604916a_234384cuda3std3__442_GLOBAL__N__15049276_4_k_cu_e604916a_234386ignoreE:
	.zero		1
	.type		_ZN40_INTERNAL_15049276_4_k_cu_e604916a_234384cute7productE,@object
	.size		_ZN40_INTERNAL_15049276_4_k_cu_e604916a_234384cute7productE,(_ZN40_INTERNAL_15049276_4_k_cu_e604916a_234384cuda3std3__45__cpo3endE - _ZN40_INTERNAL_15049276_4_k_cu_e604916a_234384cute7productE)
_ZN40_INTERNAL_15049276_4_k_cu_e604916a_234384cute7productE:
	.zero		1
	.type		_ZN40_INTERNAL_15049276_4_k_cu_e604916a_234384cuda3std3__45__cpo3endE,@object
	.size		_ZN40_INTERNAL_15049276_4_k_cu_e604916a_234384cuda3std3__45__cpo3endE,(_ZN40_INTERNAL_15049276_4_k_cu_e604916a_234384cuda3std3__419piecewise_constructE - _ZN40_INTERNAL_15049276_4_k_cu_e604916a_234384cuda3std3__45__cpo3endE)
_ZN40_INTERNAL_15049276_4_k_cu_e604916a_234384cuda3std3__45__cpo3endE:
	.zero		1
	.type		_ZN40_INTERNAL_15049276_4_k_cu_e604916a_234384cuda3std3__419piecewise_constructE,@object
	.size		_ZN40_INTERNAL_15049276_4_k_cu_e604916a_234384cuda3std3__419piecewise_constructE,(_ZN40_INTERNAL_15049276_4_k_cu_e604916a_234384cuda3std3__45__cpo4cendE - _ZN40_INTERNAL_15049276_4_k_cu_e604916a_234384cuda3std3__419piecewise_constructE)
_ZN40_INTERNAL_15049276_4_k_cu_e604916a_234384cuda3std3__419piecewise_constructE:
	.zero		1
	.type		_ZN40_INTERNAL_15049276_4_k_cu_e604916a_234384cuda3std3__45__cpo4cendE,@object
	.size		_ZN40_INTERNAL_15049276_4_k_cu_e604916a_234384cuda3std3__45__cpo4cendE,(_ZN40_INTERNAL_15049276_4_k_cu_e604916a_234384cuda3std6ranges3__45__cpo4swapE - _ZN40_INTERNAL_15049276_4_k_cu_e604916a_234384cuda3std3__45__cpo4cendE)
_ZN40_INTERNAL_15049276_4_k_cu_e604916a_234384cuda3std3__45__cpo4cendE:
	.zero		1
	.type		_ZN40_INTERNAL_15049276_4_k_cu_e604916a_234384cuda3std6ranges3__45__cpo4swapE,@object
	.size		_ZN40_INTERNAL_15049276_4_k_cu_e604916a_234384cuda3std6ranges3__45__cpo4swapE,(.L_8 - _ZN40_INTERNAL_15049276_4_k_cu_e604916a_234384cuda3std6ranges3__45__cpo4swapE)
_ZN40_INTERNAL_15049276_4_k_cu_e604916a_234384cuda3std6ranges3__45__cpo4swapE:
	.zero		1
.L_8:


//--------------------- .nv.constant0._ZN7cutlass13device_kernelINS_4gemm6kernel13GemmUniversalIN4cute5tupleIJiiiiEEENS1_10collective13CollectiveMmaINS1_34MainloopSm90TmaGmmaWarpSpecializedILi5ENS5_IJNS4_1CILi4EEENSA_ILi2EEENSA_ILi1EEEEEENS1_35KernelTmaWarpSpecializedCooperativeEEENS5_IJNSA_ILi256EEENSA_ILi64EEENSA_ILi128EEEEEEaNS5_IJlSD_lEEEaSL_NS4_8TiledMMAINS4_8MMA_AtomIJNS4_4SM904GMMA26MMA_64x64x32_S32S8S8_SS_TNEEEENS4_6LayoutINS5_IJSC_SD_SD_EEENS5_IJSD_NSA_ILi0EEESU_EEEEENS5_IJNS4_10UnderscoreESX_SX_EEEEENS4_23SM90_TMA_LOAD_MULTICASTENS4_14ComposedLayoutINS4_7SwizzleILi3ELi4ELi3EEENS4_18smem_ptr_flag_bitsILi8EEENSS_INS5_IJNSA_ILi8EEESJ_EEENS5_IJSJ_SD_EEEEEEEvNS4_8identityES10_S1A_vS1B_EENS_8epilogue10collective6detail29Sm90TmaWarpSpecializedAdapterINS1E_15DefaultEpilogueIaSL_SL_NS1D_6thread17LinearCombinationIaLi1EiiLNS1I_9ScaleType4KindE0ELNS_15FloatRoundStyleE2EaEENS1_15EpilogueDefaultEEEEEvvEEEEvNT_6ParamsE --------------------------
	.section	.nv.constant0._ZN7cutlass13device_kernelINS_4gemm6kernel13GemmUniversalIN4cute5tupleIJiiiiEEENS1_10collective13CollectiveMmaINS1_34MainloopSm90TmaGmmaWarpSpecializedILi5ENS5_IJNS4_1CILi4EEENSA_ILi2EEENSA_ILi1EEEEEENS1_35KernelTmaWarpSpecializedCooperativeEEENS5_IJNSA_ILi256EEENSA_ILi64EEENSA_ILi128EEEEEEaNS5_IJlSD_lEEEaSL_NS4_8TiledMMAINS4_8MMA_AtomIJNS4_4SM904GMMA26MMA_64x64x32_S32S8S8_SS_TNEEEENS4_6LayoutINS5_IJSC_SD_SD_EEENS5_IJSD_NSA_ILi0EEESU_EEEEENS5_IJNS4_10UnderscoreESX_SX_EEEEENS4_23SM90_TMA_LOAD_MULTICASTENS4_14ComposedLayoutINS4_7SwizzleILi3ELi4ELi3EEENS4_18smem_ptr_flag_bitsILi8EEENSS_INS5_IJNSA_ILi8EEESJ_EEENS5_IJSJ_SD_EEEEEEEvNS4_8identityES10_S1A_vS1B_EENS_8epilogue10collective6detail29Sm90TmaWarpSpecializedAdapterINS1E_15DefaultEpilogueIaSL_SL_NS1D_6thread17LinearCombinationIaLi1EiiLNS1I_9ScaleType4KindE0ELNS_15FloatRoundStyleE2EaEENS1_15EpilogueDefaultEEEEEvvEEEEvNT_6ParamsE,"a",@progbits
	.sectionflags	@""
	.align	4
.nv.constant0._ZN7cutlass13device_kernelINS_4gemm6kernel13GemmUniversalIN4cute5tupleIJiiiiEEENS1_10collective13CollectiveMmaINS1_34MainloopSm90TmaGmmaWarpSpecializedILi5ENS5_IJNS4_1CILi4EEENSA_ILi2EEENSA_ILi1EEEEEENS1_35KernelTmaWarpSpecializedCooperativeEEENS5_IJNSA_ILi256EEENSA_ILi64EEENSA_ILi128EEEEEEaNS5_IJlSD_lEEEaSL_NS4_8TiledMMAINS4_8MMA_AtomIJNS4_4SM904GMMA26MMA_64x64x32_S32S8S8_SS_TNEEEENS4_6LayoutINS5_IJSC_SD_SD_EEENS5_IJSD_NSA_ILi0EEESU_EEEEENS5_IJNS4_10UnderscoreESX_SX_EEEEENS4_23SM90_TMA_LOAD_MULTICASTENS4_14ComposedLayoutINS4_7SwizzleILi3ELi4ELi3EEENS4_18smem_ptr_flag_bitsILi8EEENSS_INS5_IJNSA_ILi8EEESJ_EEENS5_IJSJ_SD_EEEEEEEvNS4_8identityES10_S1A_vS1B_EENS_8epilogue10collective6detail29Sm90TmaWarpSpecializedAdapterINS1E_15DefaultEpilogueIaSL_SL_NS1D_6thread17LinearCombinationIaLi1EiiLNS1I_9ScaleType4KindE0ELNS_15FloatRoundStyleE2EaEENS1_15EpilogueDefaultEEEEEvvEEEEvNT_6ParamsE:
	.zero		1664


//--------------------- SYMBOLS --------------------------

	.type		.nv.reservedSmem.offset0,@object
	.size		.nv.reservedSmem.offset0,0x4
	.type		__assertfail,@function
